//
// Generated by NVIDIA NVVM Compiler
//
// Compiler Build ID: CL-36424714
// Cuda compilation tools, release 13.0, V13.0.88
// Based on NVVM 20.0.0
//

.version 9.0
.target sm_100
.address_size 64

	// .globl	_ZN3cub18CUB_300001_SM_10006detail11EmptyKernelIvEEvv
.global .align 1 .b8 _ZN30_INTERNAL_c6b7cc6f_4_k_cu_main4cuda3std3__45__cpo5beginE[1];
.global .align 1 .b8 _ZN30_INTERNAL_c6b7cc6f_4_k_cu_main4cuda3std3__45__cpo3endE[1];
.global .align 1 .b8 _ZN30_INTERNAL_c6b7cc6f_4_k_cu_main4cuda3std3__45__cpo6cbeginE[1];
.global .align 1 .b8 _ZN30_INTERNAL_c6b7cc6f_4_k_cu_main4cuda3std3__45__cpo4cendE[1];
.global .align 1 .b8 _ZN30_INTERNAL_c6b7cc6f_4_k_cu_main4cuda3std3__45__cpo6rbeginE[1];
.global .align 1 .b8 _ZN30_INTERNAL_c6b7cc6f_4_k_cu_main4cuda3std3__45__cpo4rendE[1];
.global .align 1 .b8 _ZN30_INTERNAL_c6b7cc6f_4_k_cu_main4cuda3std3__45__cpo7crbeginE[1];
.global .align 1 .b8 _ZN30_INTERNAL_c6b7cc6f_4_k_cu_main4cuda3std3__45__cpo5crendE[1];
.global .align 1 .b8 _ZN30_INTERNAL_c6b7cc6f_4_k_cu_main4cuda3std3__432_GLOBAL__N__c6b7cc6f_4_k_cu_main6ignoreE[1];
.global .align 1 .b8 _ZN30_INTERNAL_c6b7cc6f_4_k_cu_main4cuda3std3__419piecewise_constructE[1];
.global .align 1 .b8 _ZN30_INTERNAL_c6b7cc6f_4_k_cu_main4cuda3std3__48in_placeE[1];
.global .align 1 .b8 _ZN30_INTERNAL_c6b7cc6f_4_k_cu_main4cuda3std3__420unreachable_sentinelE[1];
.global .align 1 .b8 _ZN30_INTERNAL_c6b7cc6f_4_k_cu_main4cuda3std3__47nulloptE[1];
.global .align 1 .b8 _ZN30_INTERNAL_c6b7cc6f_4_k_cu_main4cuda3std3__48unexpectE[1];
.global .align 1 .b8 _ZN30_INTERNAL_c6b7cc6f_4_k_cu_main4cuda3std6ranges3__45__cpo4swapE[1];
.global .align 1 .b8 _ZN30_INTERNAL_c6b7cc6f_4_k_cu_main4cuda3std6ranges3__45__cpo9iter_moveE[1];
.global .align 1 .b8 _ZN30_INTERNAL_c6b7cc6f_4_k_cu_main4cuda3std6ranges3__45__cpo5beginE[1];
.global .align 1 .b8 _ZN30_INTERNAL_c6b7cc6f_4_k_cu_main4cuda3std6ranges3__45__cpo3endE[1];
.global .align 1 .b8 _ZN30_INTERNAL_c6b7cc6f_4_k_cu_main4cuda3std6ranges3__45__cpo6cbeginE[1];
.global .align 1 .b8 _ZN30_INTERNAL_c6b7cc6f_4_k_cu_main4cuda3std6ranges3__45__cpo4cendE[1];
.global .align 1 .b8 _ZN30_INTERNAL_c6b7cc6f_4_k_cu_main4cuda3std6ranges3__45__cpo7advanceE[1];
.global .align 1 .b8 _ZN30_INTERNAL_c6b7cc6f_4_k_cu_main4cuda3std6ranges3__45__cpo9iter_swapE[1];
.global .align 1 .b8 _ZN30_INTERNAL_c6b7cc6f_4_k_cu_main4cuda3std6ranges3__45__cpo4nextE[1];
.global .align 1 .b8 _ZN30_INTERNAL_c6b7cc6f_4_k_cu_main4cuda3std6ranges3__45__cpo4prevE[1];
.global .align 1 .b8 _ZN30_INTERNAL_c6b7cc6f_4_k_cu_main4cuda3std6ranges3__45__cpo4dataE[1];
.global .align 1 .b8 _ZN30_INTERNAL_c6b7cc6f_4_k_cu_main4cuda3std6ranges3__45__cpo5cdataE[1];
.global .align 1 .b8 _ZN30_INTERNAL_c6b7cc6f_4_k_cu_main4cuda3std6ranges3__45__cpo4sizeE[1];
.global .align 1 .b8 _ZN30_INTERNAL_c6b7cc6f_4_k_cu_main4cuda3std6ranges3__45__cpo5ssizeE[1];
.global .align 1 .b8 _ZN30_INTERNAL_c6b7cc6f_4_k_cu_main4cuda3std6ranges3__45__cpo8distanceE[1];
.global .align 1 .b8 _ZN30_INTERNAL_c6b7cc6f_4_k_cu_main6thrust24THRUST_300001_SM_1000_NS8cuda_cub3parE[1];
.global .align 1 .b8 _ZN30_INTERNAL_c6b7cc6f_4_k_cu_main6thrust24THRUST_300001_SM_1000_NS8cuda_cub10par_nosyncE[1];
.global .align 1 .b8 _ZN30_INTERNAL_c6b7cc6f_4_k_cu_main6thrust24THRUST_300001_SM_1000_NS6system6detail10sequential3seqE[1];
.global .align 1 .b8 _ZN30_INTERNAL_c6b7cc6f_4_k_cu_main6thrust24THRUST_300001_SM_1000_NS12placeholders2_1E[1];
.global .align 1 .b8 _ZN30_INTERNAL_c6b7cc6f_4_k_cu_main6thrust24THRUST_300001_SM_1000_NS12placeholders2_2E[1];
.global .align 1 .b8 _ZN30_INTERNAL_c6b7cc6f_4_k_cu_main6thrust24THRUST_300001_SM_1000_NS12placeholders2_3E[1];
.global .align 1 .b8 _ZN30_INTERNAL_c6b7cc6f_4_k_cu_main6thrust24THRUST_300001_SM_1000_NS12placeholders2_4E[1];
.global .align 1 .b8 _ZN30_INTERNAL_c6b7cc6f_4_k_cu_main6thrust24THRUST_300001_SM_1000_NS12placeholders2_5E[1];
.global .align 1 .b8 _ZN30_INTERNAL_c6b7cc6f_4_k_cu_main6thrust24THRUST_300001_SM_1000_NS12placeholders2_6E[1];
.global .align 1 .b8 _ZN30_INTERNAL_c6b7cc6f_4_k_cu_main6thrust24THRUST_300001_SM_1000_NS12placeholders2_7E[1];
.global .align 1 .b8 _ZN30_INTERNAL_c6b7cc6f_4_k_cu_main6thrust24THRUST_300001_SM_1000_NS12placeholders2_8E[1];
.global .align 1 .b8 _ZN30_INTERNAL_c6b7cc6f_4_k_cu_main6thrust24THRUST_300001_SM_1000_NS12placeholders2_9E[1];
.global .align 1 .b8 _ZN30_INTERNAL_c6b7cc6f_4_k_cu_main6thrust24THRUST_300001_SM_1000_NS12placeholders3_10E[1];
.global .align 1 .b8 _ZN30_INTERNAL_c6b7cc6f_4_k_cu_main6thrust24THRUST_300001_SM_1000_NS3seqE[1];

.visible .entry _ZN3cub18CUB_300001_SM_10006detail11EmptyKernelIvEEvv()
{


	ret;

}
	// .globl	_ZN3cub18CUB_300001_SM_10006detail9transform16transform_kernelINS2_10policy_hubILb1EN4cuda3std3__45tupleIJN6thrust24THRUST_300001_SM_1000_NS6detail15normal_iteratorINSA_10device_ptrIiEEEESF_EEEE10policy1000Ei5saxpySF_JPiSK_EEEvT0_iT1_T2_DpNS2_10kernel_argIT3_EE
.visible .entry _ZN3cub18CUB_300001_SM_10006detail9transform16transform_kernelINS2_10policy_hubILb1EN4cuda3std3__45tupleIJN6thrust24THRUST_300001_SM_1000_NS6detail15normal_iteratorINSA_10device_ptrIiEEEESF_EEEE10policy1000Ei5saxpySF_JPiSK_EEEvT0_iT1_T2_DpNS2_10kernel_argIT3_EE(
	.param .u32 _ZN3cub18CUB_300001_SM_10006detail9transform16transform_kernelINS2_10policy_hubILb1EN4cuda3std3__45tupleIJN6thrust24THRUST_300001_SM_1000_NS6detail15normal_iteratorINSA_10device_ptrIiEEEESF_EEEE10policy1000Ei5saxpySF_JPiSK_EEEvT0_iT1_T2_DpNS2_10kernel_argIT3_EE_param_0,
	.param .u32 _ZN3cub18CUB_300001_SM_10006detail9transform16transform_kernelINS2_10policy_hubILb1EN4cuda3std3__45tupleIJN6thrust24THRUST_300001_SM_1000_NS6detail15normal_iteratorINSA_10device_ptrIiEEEESF_EEEE10policy1000Ei5saxpySF_JPiSK_EEEvT0_iT1_T2_DpNS2_10kernel_argIT3_EE_param_1,
	.param .align 4 .b8 _ZN3cub18CUB_300001_SM_10006detail9transform16transform_kernelINS2_10policy_hubILb1EN4cuda3std3__45tupleIJN6thrust24THRUST_300001_SM_1000_NS6detail15normal_iteratorINSA_10device_ptrIiEEEESF_EEEE10policy1000Ei5saxpySF_JPiSK_EEEvT0_iT1_T2_DpNS2_10kernel_argIT3_EE_param_2[4],
	.param .align 8 .b8 _ZN3cub18CUB_300001_SM_10006detail9transform16transform_kernelINS2_10policy_hubILb1EN4cuda3std3__45tupleIJN6thrust24THRUST_300001_SM_1000_NS6detail15normal_iteratorINSA_10device_ptrIiEEEESF_EEEE10policy1000Ei5saxpySF_JPiSK_EEEvT0_iT1_T2_DpNS2_10kernel_argIT3_EE_param_3[8],
	.param .align 8 .b8 _ZN3cub18CUB_300001_SM_10006detail9transform16transform_kernelINS2_10policy_hubILb1EN4cuda3std3__45tupleIJN6thrust24THRUST_300001_SM_1000_NS6detail15normal_iteratorINSA_10device_ptrIiEEEESF_EEEE10policy1000Ei5saxpySF_JPiSK_EEEvT0_iT1_T2_DpNS2_10kernel_argIT3_EE_param_4[16],
	.param .align 8 .b8 _ZN3cub18CUB_300001_SM_10006detail9transform16transform_kernelINS2_10policy_hubILb1EN4cuda3std3__45tupleIJN6thrust24THRUST_300001_SM_1000_NS6detail15normal_iteratorINSA_10device_ptrIiEEEESF_EEEE10policy1000Ei5saxpySF_JPiSK_EEEvT0_iT1_T2_DpNS2_10kernel_argIT3_EE_param_5[16]
)
.maxntid 128
{
	.reg .pred 	%p<38>;
	.reg .b32 	%r<203>;
	.reg .b64 	%rd<97>;
	.reg .b64 	%fd<31>;

	ld.param.u32 	%r46, [_ZN3cub18CUB_300001_SM_10006detail9transform16transform_kernelINS2_10policy_hubILb1EN4cuda3std3__45tupleIJN6thrust24THRUST_300001_SM_1000_NS6detail15normal_iteratorINSA_10device_ptrIiEEEESF_EEEE10policy1000Ei5saxpySF_JPiSK_EEEvT0_iT1_T2_DpNS2_10kernel_argIT3_EE_param_2];
	ld.param.u32 	%r47, [_ZN3cub18CUB_300001_SM_10006detail9transform16transform_kernelINS2_10policy_hubILb1EN4cuda3std3__45tupleIJN6thrust24THRUST_300001_SM_1000_NS6detail15normal_iteratorINSA_10device_ptrIiEEEESF_EEEE10policy1000Ei5saxpySF_JPiSK_EEEvT0_iT1_T2_DpNS2_10kernel_argIT3_EE_param_0];
	ld.param.u64 	%rd27, [_ZN3cub18CUB_300001_SM_10006detail9transform16transform_kernelINS2_10policy_hubILb1EN4cuda3std3__45tupleIJN6thrust24THRUST_300001_SM_1000_NS6detail15normal_iteratorINSA_10device_ptrIiEEEESF_EEEE10policy1000Ei5saxpySF_JPiSK_EEEvT0_iT1_T2_DpNS2_10kernel_argIT3_EE_param_5];
	ld.param.u64 	%rd25, [_ZN3cub18CUB_300001_SM_10006detail9transform16transform_kernelINS2_10policy_hubILb1EN4cuda3std3__45tupleIJN6thrust24THRUST_300001_SM_1000_NS6detail15normal_iteratorINSA_10device_ptrIiEEEESF_EEEE10policy1000Ei5saxpySF_JPiSK_EEEvT0_iT1_T2_DpNS2_10kernel_argIT3_EE_param_4];
	ld.param.u64 	%rd29, [_ZN3cub18CUB_300001_SM_10006detail9transform16transform_kernelINS2_10policy_hubILb1EN4cuda3std3__45tupleIJN6thrust24THRUST_300001_SM_1000_NS6detail15normal_iteratorINSA_10device_ptrIiEEEESF_EEEE10policy1000Ei5saxpySF_JPiSK_EEEvT0_iT1_T2_DpNS2_10kernel_argIT3_EE_param_3];
	ld.param.u32 	%r45, [_ZN3cub18CUB_300001_SM_10006detail9transform16transform_kernelINS2_10policy_hubILb1EN4cuda3std3__45tupleIJN6thrust24THRUST_300001_SM_1000_NS6detail15normal_iteratorINSA_10device_ptrIiEEEESF_EEEE10policy1000Ei5saxpySF_JPiSK_EEEvT0_iT1_T2_DpNS2_10kernel_argIT3_EE_param_1];
	cvta.to.global.u64 	%rd1, %rd29;
	cvta.to.global.u64 	%rd2, %rd25;
	cvta.to.global.u64 	%rd3, %rd27;
	shl.b32 	%r1, %r45, 7;
	mov.u32 	%r48, %ctaid.x;
	mul.lo.s32 	%r2, %r1, %r48;
	sub.s32 	%r3, %r47, %r2;
	min.s32 	%r4, %r1, %r3;
	shl.b32 	%r5, %r4, 2;
	mov.u32 	%r6, %tid.x;
	shl.b32 	%r193, %r6, 7;
	setp.ge.s32 	%p1, %r193, %r5;
	@%p1 bra 	$L__BB1_5;
	mul.wide.u32 	%rd4, %r6, 128;
	add.s64 	%rd30, %rd2, %rd4;
	mul.wide.s32 	%rd5, %r2, 4;
	add.s64 	%rd94, %rd30, %rd5;
	mov.u32 	%r192, %r193;
$L__BB1_2:
	.pragma "nounroll";
	// begin inline asm
	prefetch.global.L2 [%rd94];
	// end inline asm
	add.s32 	%r192, %r192, 16384;
	add.s64 	%rd94, %rd94, 16384;
	setp.lt.s32 	%p2, %r192, %r5;
	@%p2 bra 	$L__BB1_2;
	add.s64 	%rd32, %rd3, %rd4;
	add.s64 	%rd95, %rd32, %rd5;
$L__BB1_4:
	.pragma "nounroll";
	// begin inline asm
	prefetch.global.L2 [%rd95];
	// end inline asm
	add.s32 	%r193, %r193, 16384;
	add.s64 	%rd95, %rd95, 16384;
	setp.lt.s32 	%p3, %r193, %r5;
	@%p3 bra 	$L__BB1_4;
$L__BB1_5:
	mul.wide.s32 	%rd96, %r2, 4;
	add.s64 	%rd12, %rd2, %rd96;
	add.s64 	%rd13, %rd3, %rd96;
	add.s64 	%rd14, %rd1, %rd96;
	setp.gt.s32 	%p4, %r1, %r3;
	@%p4 bra 	$L__BB1_18;
	setp.lt.s32 	%p5, %r45, 1;
	@%p5 bra 	$L__BB1_59;
	setp.lt.u32 	%p6, %r45, 8;
	mov.b32 	%r201, 0;
	@%p6 bra 	$L__BB1_10;
	and.b32  	%r50, %r45, 2147483640;
	neg.s32 	%r195, %r50;
	mul.wide.u32 	%rd35, %r6, 4;
	add.s64 	%rd15, %rd1, %rd35;
	add.s64 	%rd36, %rd96, 1536;
	add.s64 	%rd17, %rd2, %rd36;
	add.s32 	%r194, %r6, 128;
	add.s64 	%rd18, %rd3, %rd36;
	add.s64 	%rd19, %rd1, %rd36;
$L__BB1_9:
	.pragma "nounroll";
	and.b32  	%r201, %r45, 2147483640;
	mul.wide.s32 	%rd37, %r194, 4;
	add.s64 	%rd38, %rd17, %rd37;
	add.s64 	%rd39, %rd18, %rd37;
	add.s64 	%rd40, %rd19, %rd37;
	cvta.to.global.u64 	%rd41, %rd25;
	mul.wide.u32 	%rd42, %r6, 4;
	add.s64 	%rd43, %rd41, %rd42;
	add.s64 	%rd44, %rd43, %rd96;
	cvta.to.global.u64 	%rd45, %rd27;
	add.s64 	%rd46, %rd45, %rd42;
	add.s64 	%rd47, %rd46, %rd96;
	ld.global.u32 	%r51, [%rd44];
	ld.global.u32 	%r52, [%rd47];
	mad.lo.s32 	%r53, %r51, %r46, %r52;
	cvt.rn.f64.s32 	%fd1, %r53;
	cvt.rzi.s32.f64 	%r54, %fd1;
	add.s64 	%rd48, %rd15, %rd96;
	st.global.u32 	[%rd48], %r54;
	ld.global.u32 	%r55, [%rd38+-1536];
	ld.global.u32 	%r56, [%rd39+-1536];
	mad.lo.s32 	%r57, %r55, %r46, %r56;
	cvt.rn.f64.s32 	%fd2, %r57;
	cvt.rzi.s32.f64 	%r58, %fd2;
	st.global.u32 	[%rd40+-1536], %r58;
	ld.global.u32 	%r59, [%rd38+-1024];
	ld.global.u32 	%r60, [%rd39+-1024];
	mad.lo.s32 	%r61, %r59, %r46, %r60;
	cvt.rn.f64.s32 	%fd3, %r61;
	cvt.rzi.s32.f64 	%r62, %fd3;
	st.global.u32 	[%rd40+-1024], %r62;
	ld.global.u32 	%r63, [%rd38+-512];
	ld.global.u32 	%r64, [%rd39+-512];
	mad.lo.s32 	%r65, %r63, %r46, %r64;
	cvt.rn.f64.s32 	%fd4, %r65;
	cvt.rzi.s32.f64 	%r66, %fd4;
	st.global.u32 	[%rd40+-512], %r66;
	ld.global.u32 	%r67, [%rd38];
	ld.global.u32 	%r68, [%rd39];
	mad.lo.s32 	%r69, %r67, %r46, %r68;
	cvt.rn.f64.s32 	%fd5, %r69;
	cvt.rzi.s32.f64 	%r70, %fd5;
	st.global.u32 	[%rd40], %r70;
	ld.global.u32 	%r71, [%rd38+512];
	ld.global.u32 	%r72, [%rd39+512];
	mad.lo.s32 	%r73, %r71, %r46, %r72;
	cvt.rn.f64.s32 	%fd6, %r73;
	cvt.rzi.s32.f64 	%r74, %fd6;
	st.global.u32 	[%rd40+512], %r74;
	ld.global.u32 	%r75, [%rd38+1024];
	ld.global.u32 	%r76, [%rd39+1024];
	mad.lo.s32 	%r77, %r75, %r46, %r76;
	cvt.rn.f64.s32 	%fd7, %r77;
	cvt.rzi.s32.f64 	%r78, %fd7;
	st.global.u32 	[%rd40+1024], %r78;
	ld.global.u32 	%r79, [%rd38+1536];
	ld.global.u32 	%r80, [%rd39+1536];
	mad.lo.s32 	%r81, %r79, %r46, %r80;
	cvt.rn.f64.s32 	%fd8, %r81;
	cvt.rzi.s32.f64 	%r82, %fd8;
	st.global.u32 	[%rd40+1536], %r82;
	add.s32 	%r195, %r195, 8;
	add.s64 	%rd96, %rd96, 4096;
	add.s32 	%r194, %r194, 1024;
	setp.eq.s32 	%p7, %r195, 0;
	@%p7 bra 	$L__BB1_10;
	bra.uni 	$L__BB1_9;
$L__BB1_10:
	and.b32  	%r39, %r45, 7;
	setp.eq.s32 	%p8, %r39, 0;
	@%p8 bra 	$L__BB1_59;
	and.b32  	%r40, %r45, 3;
	setp.lt.u32 	%p9, %r39, 4;
	@%p9 bra 	$L__BB1_13;
	shl.b32 	%r83, %r201, 7;
	add.s32 	%r84, %r83, %r6;
	mul.wide.s32 	%rd49, %r84, 4;
	add.s64 	%rd50, %rd12, %rd49;
	add.s64 	%rd51, %rd13, %rd49;
	ld.global.u32 	%r85, [%rd50];
	ld.global.u32 	%r86, [%rd51];
	mad.lo.s32 	%r87, %r85, %r46, %r86;
	cvt.rn.f64.s32 	%fd9, %r87;
	cvt.rzi.s32.f64 	%r88, %fd9;
	add.s64 	%rd52, %rd14, %rd49;
	st.global.u32 	[%rd52], %r88;
	ld.global.u32 	%r89, [%rd50+512];
	ld.global.u32 	%r90, [%rd51+512];
	mad.lo.s32 	%r91, %r89, %r46, %r90;
	cvt.rn.f64.s32 	%fd10, %r91;
	cvt.rzi.s32.f64 	%r92, %fd10;
	st.global.u32 	[%rd52+512], %r92;
	ld.global.u32 	%r93, [%rd50+1024];
	ld.global.u32 	%r94, [%rd51+1024];
	mad.lo.s32 	%r95, %r93, %r46, %r94;
	cvt.rn.f64.s32 	%fd11, %r95;
	cvt.rzi.s32.f64 	%r96, %fd11;
	st.global.u32 	[%rd52+1024], %r96;
	ld.global.u32 	%r97, [%rd50+1536];
	ld.global.u32 	%r98, [%rd51+1536];
	mad.lo.s32 	%r99, %r97, %r46, %r98;
	cvt.rn.f64.s32 	%fd12, %r99;
	cvt.rzi.s32.f64 	%r100, %fd12;
	st.global.u32 	[%rd52+1536], %r100;
	add.s32 	%r201, %r201, 4;
$L__BB1_13:
	setp.eq.s32 	%p10, %r40, 0;
	@%p10 bra 	$L__BB1_59;
	setp.eq.s32 	%p11, %r40, 1;
	@%p11 bra 	$L__BB1_16;
	shl.b32 	%r101, %r201, 7;
	add.s32 	%r102, %r101, %r6;
	mul.wide.s32 	%rd53, %r102, 4;
	add.s64 	%rd54, %rd12, %rd53;
	add.s64 	%rd55, %rd13, %rd53;
	ld.global.u32 	%r103, [%rd54];
	ld.global.u32 	%r104, [%rd55];
	mad.lo.s32 	%r105, %r103, %r46, %r104;
	cvt.rn.f64.s32 	%fd13, %r105;
	cvt.rzi.s32.f64 	%r106, %fd13;
	add.s64 	%rd56, %rd14, %rd53;
	st.global.u32 	[%rd56], %r106;
	ld.global.u32 	%r107, [%rd54+512];
	ld.global.u32 	%r108, [%rd55+512];
	mad.lo.s32 	%r109, %r107, %r46, %r108;
	cvt.rn.f64.s32 	%fd14, %r109;
	cvt.rzi.s32.f64 	%r110, %fd14;
	st.global.u32 	[%rd56+512], %r110;
	add.s32 	%r201, %r201, 2;
$L__BB1_16:
	and.b32  	%r111, %r45, 1;
	setp.eq.b32 	%p12, %r111, 1;
	not.pred 	%p13, %p12;
	@%p13 bra 	$L__BB1_59;
	shl.b32 	%r112, %r201, 7;
	add.s32 	%r113, %r112, %r6;
	mul.wide.s32 	%rd57, %r113, 4;
	add.s64 	%rd58, %rd12, %rd57;
	add.s64 	%rd59, %rd13, %rd57;
	ld.global.u32 	%r114, [%rd58];
	ld.global.u32 	%r115, [%rd59];
	mad.lo.s32 	%r116, %r114, %r46, %r115;
	cvt.rn.f64.s32 	%fd15, %r116;
	cvt.rzi.s32.f64 	%r117, %fd15;
	add.s64 	%rd60, %rd14, %rd57;
	st.global.u32 	[%rd60], %r117;
	bra.uni 	$L__BB1_59;
$L__BB1_18:
	setp.lt.s32 	%p14, %r45, 1;
	@%p14 bra 	$L__BB1_59;
	and.b32  	%r15, %r45, 7;
	setp.lt.u32 	%p15, %r45, 8;
	mov.b32 	%r197, 0;
	@%p15 bra 	$L__BB1_38;
	and.b32  	%r197, %r45, 2147483640;
	mov.b32 	%r196, 0;
$L__BB1_21:
	.pragma "nounroll";
	shl.b32 	%r120, %r196, 7;
	add.s32 	%r23, %r120, %r6;
	setp.ge.s32 	%p16, %r23, %r4;
	@%p16 bra 	$L__BB1_23;
	mul.wide.u32 	%rd61, %r23, 4;
	add.s64 	%rd62, %rd12, %rd61;
	add.s64 	%rd63, %rd13, %rd61;
	ld.global.u32 	%r121, [%rd62];
	ld.global.u32 	%r122, [%rd63];
	mad.lo.s32 	%r123, %r121, %r46, %r122;
	cvt.rn.f64.s32 	%fd16, %r123;
	cvt.rzi.s32.f64 	%r124, %fd16;
	add.s64 	%rd64, %rd14, %rd61;
	st.global.u32 	[%rd64], %r124;
$L__BB1_23:
	add.s32 	%r125, %r23, 128;
	setp.ge.s32 	%p17, %r125, %r4;
	mul.wide.s32 	%rd65, %r125, 4;
	add.s64 	%rd22, %rd12, %rd65;
	add.s64 	%rd23, %rd13, %rd65;
	add.s64 	%rd24, %rd14, %rd65;
	@%p17 bra 	$L__BB1_25;
	ld.global.u32 	%r126, [%rd22];
	ld.global.u32 	%r127, [%rd23];
	mad.lo.s32 	%r128, %r126, %r46, %r127;
	cvt.rn.f64.s32 	%fd17, %r128;
	cvt.rzi.s32.f64 	%r129, %fd17;
	st.global.u32 	[%rd24], %r129;
$L__BB1_25:
	add.s32 	%r130, %r23, 256;
	setp.ge.s32 	%p18, %r130, %r4;
	@%p18 bra 	$L__BB1_27;
	ld.global.u32 	%r131, [%rd22+512];
	ld.global.u32 	%r132, [%rd23+512];
	mad.lo.s32 	%r133, %r131, %r46, %r132;
	cvt.rn.f64.s32 	%fd18, %r133;
	cvt.rzi.s32.f64 	%r134, %fd18;
	st.global.u32 	[%rd24+512], %r134;
$L__BB1_27:
	add.s32 	%r135, %r23, 384;
	setp.ge.s32 	%p19, %r135, %r4;
	@%p19 bra 	$L__BB1_29;
	ld.global.u32 	%r136, [%rd22+1024];
	ld.global.u32 	%r137, [%rd23+1024];
	mad.lo.s32 	%r138, %r136, %r46, %r137;
	cvt.rn.f64.s32 	%fd19, %r138;
	cvt.rzi.s32.f64 	%r139, %fd19;
	st.global.u32 	[%rd24+1024], %r139;
$L__BB1_29:
	add.s32 	%r140, %r23, 512;
	setp.ge.s32 	%p20, %r140, %r4;
	@%p20 bra 	$L__BB1_31;
	ld.global.u32 	%r141, [%rd22+1536];
	ld.global.u32 	%r142, [%rd23+1536];
	mad.lo.s32 	%r143, %r141, %r46, %r142;
	cvt.rn.f64.s32 	%fd20, %r143;
	cvt.rzi.s32.f64 	%r144, %fd20;
	st.global.u32 	[%rd24+1536], %r144;
$L__BB1_31:
	add.s32 	%r145, %r23, 640;
	setp.ge.s32 	%p21, %r145, %r4;
	@%p21 bra 	$L__BB1_33;
	ld.global.u32 	%r146, [%rd22+2048];
	ld.global.u32 	%r147, [%rd23+2048];
	mad.lo.s32 	%r148, %r146, %r46, %r147;
	cvt.rn.f64.s32 	%fd21, %r148;
	cvt.rzi.s32.f64 	%r149, %fd21;
	st.global.u32 	[%rd24+2048], %r149;
$L__BB1_33:
	add.s32 	%r150, %r23, 768;
	setp.ge.s32 	%p22, %r150, %r4;
	@%p22 bra 	$L__BB1_35;
	ld.global.u32 	%r151, [%rd22+2560];
	ld.global.u32 	%r152, [%rd23+2560];
	mad.lo.s32 	%r153, %r151, %r46, %r152;
	cvt.rn.f64.s32 	%fd22, %r153;
	cvt.rzi.s32.f64 	%r154, %fd22;
	st.global.u32 	[%rd24+2560], %r154;
$L__BB1_35:
	add.s32 	%r155, %r23, 896;
	setp.ge.s32 	%p23, %r155, %r4;
	@%p23 bra 	$L__BB1_37;
	ld.global.u32 	%r156, [%rd22+3072];
	ld.global.u32 	%r157, [%rd23+3072];
	mad.lo.s32 	%r158, %r156, %r46, %r157;
	cvt.rn.f64.s32 	%fd23, %r158;
	cvt.rzi.s32.f64 	%r159, %fd23;
	st.global.u32 	[%rd24+3072], %r159;
$L__BB1_37:
	add.s32 	%r196, %r196, 8;
	setp.ne.s32 	%p24, %r196, %r197;
	@%p24 bra 	$L__BB1_21;
$L__BB1_38:
	setp.eq.s32 	%p25, %r15, 0;
	@%p25 bra 	$L__BB1_59;
	and.b32  	%r26, %r45, 3;
	setp.lt.u32 	%p26, %r15, 4;
	@%p26 bra 	$L__BB1_49;
	shl.b32 	%r160, %r197, 7;
	add.s32 	%r27, %r160, %r6;
	setp.ge.s32 	%p27, %r27, %r4;
	@%p27 bra 	$L__BB1_42;
	mul.wide.s32 	%rd66, %r27, 4;
	add.s64 	%rd67, %rd12, %rd66;
	add.s64 	%rd68, %rd13, %rd66;
	ld.global.u32 	%r161, [%rd67];
	ld.global.u32 	%r162, [%rd68];
	mad.lo.s32 	%r163, %r161, %r46, %r162;
	cvt.rn.f64.s32 	%fd24, %r163;
	cvt.rzi.s32.f64 	%r164, %fd24;
	add.s64 	%rd69, %rd14, %rd66;
	st.global.u32 	[%rd69], %r164;
$L__BB1_42:
	add.s32 	%r28, %r27, 128;
	setp.ge.s32 	%p28, %r28, %r4;
	@%p28 bra 	$L__BB1_44;
	mul.wide.s32 	%rd70, %r28, 4;
	add.s64 	%rd71, %rd12, %rd70;
	add.s64 	%rd72, %rd13, %rd70;
	ld.global.u32 	%r165, [%rd71];
	ld.global.u32 	%r166, [%rd72];
	mad.lo.s32 	%r167, %r165, %r46, %r166;
	cvt.rn.f64.s32 	%fd25, %r167;
	cvt.rzi.s32.f64 	%r168, %fd25;
	add.s64 	%rd73, %rd14, %rd70;
	st.global.u32 	[%rd73], %r168;
$L__BB1_44:
	add.s32 	%r29, %r27, 256;
	setp.ge.s32 	%p29, %r29, %r4;
	@%p29 bra 	$L__BB1_46;
	mul.wide.s32 	%rd74, %r29, 4;
	add.s64 	%rd75, %rd12, %rd74;
	add.s64 	%rd76, %rd13, %rd74;
	ld.global.u32 	%r169, [%rd75];
	ld.global.u32 	%r170, [%rd76];
	mad.lo.s32 	%r171, %r169, %r46, %r170;
	cvt.rn.f64.s32 	%fd26, %r171;
	cvt.rzi.s32.f64 	%r172, %fd26;
	add.s64 	%rd77, %rd14, %rd74;
	st.global.u32 	[%rd77], %r172;
$L__BB1_46:
	add.s32 	%r30, %r27, 384;
	setp.ge.s32 	%p30, %r30, %r4;
	@%p30 bra 	$L__BB1_48;
	mul.wide.s32 	%rd78, %r30, 4;
	add.s64 	%rd79, %rd12, %rd78;
	add.s64 	%rd80, %rd13, %rd78;
	ld.global.u32 	%r173, [%rd79];
	ld.global.u32 	%r174, [%rd80];
	mad.lo.s32 	%r175, %r173, %r46, %r174;
	cvt.rn.f64.s32 	%fd27, %r175;
	cvt.rzi.s32.f64 	%r176, %fd27;
	add.s64 	%rd81, %rd14, %rd78;
	st.global.u32 	[%rd81], %r176;
$L__BB1_48:
	add.s32 	%r197, %r197, 4;
$L__BB1_49:
	setp.eq.s32 	%p31, %r26, 0;
	@%p31 bra 	$L__BB1_59;
	setp.eq.s32 	%p32, %r26, 1;
	@%p32 bra 	$L__BB1_56;
	shl.b32 	%r177, %r197, 7;
	add.s32 	%r33, %r177, %r6;
	setp.ge.s32 	%p33, %r33, %r4;
	@%p33 bra 	$L__BB1_53;
	mul.wide.s32 	%rd82, %r33, 4;
	add.s64 	%rd83, %rd12, %rd82;
	add.s64 	%rd84, %rd13, %rd82;
	ld.global.u32 	%r178, [%rd83];
	ld.global.u32 	%r179, [%rd84];
	mad.lo.s32 	%r180, %r178, %r46, %r179;
	cvt.rn.f64.s32 	%fd28, %r180;
	cvt.rzi.s32.f64 	%r181, %fd28;
	add.s64 	%rd85, %rd14, %rd82;
	st.global.u32 	[%rd85], %r181;
$L__BB1_53:
	add.s32 	%r34, %r33, 128;
	setp.ge.s32 	%p34, %r34, %r4;
	@%p34 bra 	$L__BB1_55;
	mul.wide.s32 	%rd86, %r34, 4;
	add.s64 	%rd87, %rd12, %rd86;
	add.s64 	%rd88, %rd13, %rd86;
	ld.global.u32 	%r182, [%rd87];
	ld.global.u32 	%r183, [%rd88];
	mad.lo.s32 	%r184, %r182, %r46, %r183;
	cvt.rn.f64.s32 	%fd29, %r184;
	cvt.rzi.s32.f64 	%r185, %fd29;
	add.s64 	%rd89, %rd14, %rd86;
	st.global.u32 	[%rd89], %r185;
$L__BB1_55:
	add.s32 	%r197, %r197, 2;
$L__BB1_56:
	and.b32  	%r186, %r45, 1;
	setp.eq.b32 	%p35, %r186, 1;
	not.pred 	%p36, %p35;
	@%p36 bra 	$L__BB1_59;
	shl.b32 	%r187, %r197, 7;
	add.s32 	%r37, %r187, %r6;
	setp.ge.s32 	%p37, %r37, %r4;
	@%p37 bra 	$L__BB1_59;
	mul.wide.s32 	%rd90, %r37, 4;
	add.s64 	%rd91, %rd12, %rd90;
	add.s64 	%rd92, %rd13, %rd90;
	ld.global.u32 	%r188, [%rd91];
	ld.global.u32 	%r189, [%rd92];
	mad.lo.s32 	%r190, %r188, %r46, %r189;
	cvt.rn.f64.s32 	%fd30, %r190;
	cvt.rzi.s32.f64 	%r191, %fd30;
	add.s64 	%rd93, %rd14, %rd90;
	st.global.u32 	[%rd93], %r191;
$L__BB1_59:
	ret;

}
	// .globl	_ZN3cub18CUB_300001_SM_10006detail9transform16transform_kernelINS2_10policy_hubILb1EN4cuda3std3__45tupleIJN6thrust24THRUST_300001_SM_1000_NS6detail15normal_iteratorINSA_10device_ptrIiEEEESF_EEEE10policy1000El5saxpySF_JPiSK_EEEvT0_iT1_T2_DpNS2_10kernel_argIT3_EE
.visible .entry _ZN3cub18CUB_300001_SM_10006detail9transform16transform_kernelINS2_10policy_hubILb1EN4cuda3std3__45tupleIJN6thrust24THRUST_300001_SM_1000_NS6detail15normal_iteratorINSA_10device_ptrIiEEEESF_EEEE10policy1000El5saxpySF_JPiSK_EEEvT0_iT1_T2_DpNS2_10kernel_argIT3_EE(
	.param .u64 _ZN3cub18CUB_300001_SM_10006detail9transform16transform_kernelINS2_10policy_hubILb1EN4cuda3std3__45tupleIJN6thrust24THRUST_300001_SM_1000_NS6detail15normal_iteratorINSA_10device_ptrIiEEEESF_EEEE10policy1000El5saxpySF_JPiSK_EEEvT0_iT1_T2_DpNS2_10kernel_argIT3_EE_param_0,
	.param .u32 _ZN3cub18CUB_300001_SM_10006detail9transform16transform_kernelINS2_10policy_hubILb1EN4cuda3std3__45tupleIJN6thrust24THRUST_300001_SM_1000_NS6detail15normal_iteratorINSA_10device_ptrIiEEEESF_EEEE10policy1000El5saxpySF_JPiSK_EEEvT0_iT1_T2_DpNS2_10kernel_argIT3_EE_param_1,
	.param .align 4 .b8 _ZN3cub18CUB_300001_SM_10006detail9transform16transform_kernelINS2_10policy_hubILb1EN4cuda3std3__45tupleIJN6thrust24THRUST_300001_SM_1000_NS6detail15normal_iteratorINSA_10device_ptrIiEEEESF_EEEE10policy1000El5saxpySF_JPiSK_EEEvT0_iT1_T2_DpNS2_10kernel_argIT3_EE_param_2[4],
	.param .align 8 .b8 _ZN3cub18CUB_300001_SM_10006detail9transform16transform_kernelINS2_10policy_hubILb1EN4cuda3std3__45tupleIJN6thrust24THRUST_300001_SM_1000_NS6detail15normal_iteratorINSA_10device_ptrIiEEEESF_EEEE10policy1000El5saxpySF_JPiSK_EEEvT0_iT1_T2_DpNS2_10kernel_argIT3_EE_param_3[8],
	.param .align 8 .b8 _ZN3cub18CUB_300001_SM_10006detail9transform16transform_kernelINS2_10policy_hubILb1EN4cuda3std3__45tupleIJN6thrust24THRUST_300001_SM_1000_NS6detail15normal_iteratorINSA_10device_ptrIiEEEESF_EEEE10policy1000El5saxpySF_JPiSK_EEEvT0_iT1_T2_DpNS2_10kernel_argIT3_EE_param_4[16],
	.param .align 8 .b8 _ZN3cub18CUB_300001_SM_10006detail9transform16transform_kernelINS2_10policy_hubILb1EN4cuda3std3__45tupleIJN6thrust24THRUST_300001_SM_1000_NS6detail15normal_iteratorINSA_10device_ptrIiEEEESF_EEEE10policy1000El5saxpySF_JPiSK_EEEvT0_iT1_T2_DpNS2_10kernel_argIT3_EE_param_5[16]
)
.maxntid 128
{
	.reg .pred 	%p<38>;
	.reg .b32 	%r<200>;
	.reg .b64 	%rd<103>;
	.reg .b64 	%fd<31>;

	ld.param.u32 	%r44, [_ZN3cub18CUB_300001_SM_10006detail9transform16transform_kernelINS2_10policy_hubILb1EN4cuda3std3__45tupleIJN6thrust24THRUST_300001_SM_1000_NS6detail15normal_iteratorINSA_10device_ptrIiEEEESF_EEEE10policy1000El5saxpySF_JPiSK_EEEvT0_iT1_T2_DpNS2_10kernel_argIT3_EE_param_2];
	ld.param.u64 	%rd30, [_ZN3cub18CUB_300001_SM_10006detail9transform16transform_kernelINS2_10policy_hubILb1EN4cuda3std3__45tupleIJN6thrust24THRUST_300001_SM_1000_NS6detail15normal_iteratorINSA_10device_ptrIiEEEESF_EEEE10policy1000El5saxpySF_JPiSK_EEEvT0_iT1_T2_DpNS2_10kernel_argIT3_EE_param_0];
	ld.param.u64 	%rd28, [_ZN3cub18CUB_300001_SM_10006detail9transform16transform_kernelINS2_10policy_hubILb1EN4cuda3std3__45tupleIJN6thrust24THRUST_300001_SM_1000_NS6detail15normal_iteratorINSA_10device_ptrIiEEEESF_EEEE10policy1000El5saxpySF_JPiSK_EEEvT0_iT1_T2_DpNS2_10kernel_argIT3_EE_param_5];
	ld.param.u64 	%rd26, [_ZN3cub18CUB_300001_SM_10006detail9transform16transform_kernelINS2_10policy_hubILb1EN4cuda3std3__45tupleIJN6thrust24THRUST_300001_SM_1000_NS6detail15normal_iteratorINSA_10device_ptrIiEEEESF_EEEE10policy1000El5saxpySF_JPiSK_EEEvT0_iT1_T2_DpNS2_10kernel_argIT3_EE_param_4];
	ld.param.u64 	%rd31, [_ZN3cub18CUB_300001_SM_10006detail9transform16transform_kernelINS2_10policy_hubILb1EN4cuda3std3__45tupleIJN6thrust24THRUST_300001_SM_1000_NS6detail15normal_iteratorINSA_10device_ptrIiEEEESF_EEEE10policy1000El5saxpySF_JPiSK_EEEvT0_iT1_T2_DpNS2_10kernel_argIT3_EE_param_3];
	ld.param.u32 	%r43, [_ZN3cub18CUB_300001_SM_10006detail9transform16transform_kernelINS2_10policy_hubILb1EN4cuda3std3__45tupleIJN6thrust24THRUST_300001_SM_1000_NS6detail15normal_iteratorINSA_10device_ptrIiEEEESF_EEEE10policy1000El5saxpySF_JPiSK_EEEvT0_iT1_T2_DpNS2_10kernel_argIT3_EE_param_1];
	cvta.to.global.u64 	%rd1, %rd31;
	cvta.to.global.u64 	%rd2, %rd26;
	cvta.to.global.u64 	%rd3, %rd28;
	shl.b32 	%r1, %r43, 7;
	mov.u32 	%r45, %ctaid.x;
	cvt.u64.u32 	%rd32, %r45;
	cvt.s64.s32 	%rd33, %r1;
	mul.lo.s64 	%rd4, %rd33, %rd32;
	sub.s64 	%rd34, %rd30, %rd4;
	min.s64 	%rd35, %rd34, %rd33;
	cvt.u32.u64 	%r2, %rd35;
	shl.b32 	%r3, %r2, 2;
	mov.u32 	%r4, %tid.x;
	shl.b32 	%r190, %r4, 7;
	setp.ge.s32 	%p1, %r190, %r3;
	@%p1 bra 	$L__BB2_5;
	shl.b64 	%rd5, %rd4, 2;
	add.s64 	%rd36, %rd2, %rd5;
	mul.wide.u32 	%rd6, %r4, 128;
	add.s64 	%rd100, %rd36, %rd6;
	mov.u32 	%r189, %r190;
$L__BB2_2:
	.pragma "nounroll";
	// begin inline asm
	prefetch.global.L2 [%rd100];
	// end inline asm
	add.s32 	%r189, %r189, 16384;
	add.s64 	%rd100, %rd100, 16384;
	setp.lt.s32 	%p2, %r189, %r3;
	@%p2 bra 	$L__BB2_2;
	add.s64 	%rd38, %rd3, %rd5;
	add.s64 	%rd101, %rd38, %rd6;
$L__BB2_4:
	.pragma "nounroll";
	// begin inline asm
	prefetch.global.L2 [%rd101];
	// end inline asm
	add.s32 	%r190, %r190, 16384;
	add.s64 	%rd101, %rd101, 16384;
	setp.lt.s32 	%p3, %r190, %r3;
	@%p3 bra 	$L__BB2_4;
$L__BB2_5:
	shl.b64 	%rd102, %rd4, 2;
	add.s64 	%rd13, %rd2, %rd102;
	add.s64 	%rd14, %rd3, %rd102;
	add.s64 	%rd15, %rd1, %rd102;
	setp.eq.s32 	%p4, %r1, %r2;
	@%p4 bra 	$L__BB2_47;
	setp.lt.s32 	%p5, %r43, 1;
	@%p5 bra 	$L__BB2_59;
	and.b32  	%r11, %r43, 7;
	setp.lt.u32 	%p6, %r43, 8;
	mov.b32 	%r197, 0;
	@%p6 bra 	$L__BB2_26;
	and.b32  	%r197, %r43, 2147483640;
	mov.b32 	%r193, 0;
$L__BB2_9:
	.pragma "nounroll";
	shl.b32 	%r48, %r193, 7;
	add.s32 	%r21, %r48, %r4;
	setp.ge.s32 	%p7, %r21, %r2;
	@%p7 bra 	$L__BB2_11;
	mul.wide.u32 	%rd41, %r21, 4;
	add.s64 	%rd42, %rd13, %rd41;
	add.s64 	%rd43, %rd14, %rd41;
	ld.global.u32 	%r49, [%rd42];
	ld.global.u32 	%r50, [%rd43];
	mad.lo.s32 	%r51, %r49, %r44, %r50;
	cvt.rn.f64.s32 	%fd1, %r51;
	cvt.rzi.s32.f64 	%r52, %fd1;
	add.s64 	%rd44, %rd15, %rd41;
	st.global.u32 	[%rd44], %r52;
$L__BB2_11:
	add.s32 	%r53, %r21, 128;
	setp.ge.s32 	%p8, %r53, %r2;
	mul.wide.s32 	%rd45, %r53, 4;
	add.s64 	%rd23, %rd13, %rd45;
	add.s64 	%rd24, %rd14, %rd45;
	add.s64 	%rd25, %rd15, %rd45;
	@%p8 bra 	$L__BB2_13;
	ld.global.u32 	%r54, [%rd23];
	ld.global.u32 	%r55, [%rd24];
	mad.lo.s32 	%r56, %r54, %r44, %r55;
	cvt.rn.f64.s32 	%fd2, %r56;
	cvt.rzi.s32.f64 	%r57, %fd2;
	st.global.u32 	[%rd25], %r57;
$L__BB2_13:
	add.s32 	%r58, %r21, 256;
	setp.ge.s32 	%p9, %r58, %r2;
	@%p9 bra 	$L__BB2_15;
	ld.global.u32 	%r59, [%rd23+512];
	ld.global.u32 	%r60, [%rd24+512];
	mad.lo.s32 	%r61, %r59, %r44, %r60;
	cvt.rn.f64.s32 	%fd3, %r61;
	cvt.rzi.s32.f64 	%r62, %fd3;
	st.global.u32 	[%rd25+512], %r62;
$L__BB2_15:
	add.s32 	%r63, %r21, 384;
	setp.ge.s32 	%p10, %r63, %r2;
	@%p10 bra 	$L__BB2_17;
	ld.global.u32 	%r64, [%rd23+1024];
	ld.global.u32 	%r65, [%rd24+1024];
	mad.lo.s32 	%r66, %r64, %r44, %r65;
	cvt.rn.f64.s32 	%fd4, %r66;
	cvt.rzi.s32.f64 	%r67, %fd4;
	st.global.u32 	[%rd25+1024], %r67;
$L__BB2_17:
	add.s32 	%r68, %r21, 512;
	setp.ge.s32 	%p11, %r68, %r2;
	@%p11 bra 	$L__BB2_19;
	ld.global.u32 	%r69, [%rd23+1536];
	ld.global.u32 	%r70, [%rd24+1536];
	mad.lo.s32 	%r71, %r69, %r44, %r70;
	cvt.rn.f64.s32 	%fd5, %r71;
	cvt.rzi.s32.f64 	%r72, %fd5;
	st.global.u32 	[%rd25+1536], %r72;
$L__BB2_19:
	add.s32 	%r73, %r21, 640;
	setp.ge.s32 	%p12, %r73, %r2;
	@%p12 bra 	$L__BB2_21;
	ld.global.u32 	%r74, [%rd23+2048];
	ld.global.u32 	%r75, [%rd24+2048];
	mad.lo.s32 	%r76, %r74, %r44, %r75;
	cvt.rn.f64.s32 	%fd6, %r76;
	cvt.rzi.s32.f64 	%r77, %fd6;
	st.global.u32 	[%rd25+2048], %r77;
$L__BB2_21:
	add.s32 	%r78, %r21, 768;
	setp.ge.s32 	%p13, %r78, %r2;
	@%p13 bra 	$L__BB2_23;
	ld.global.u32 	%r79, [%rd23+2560];
	ld.global.u32 	%r80, [%rd24+2560];
	mad.lo.s32 	%r81, %r79, %r44, %r80;
	cvt.rn.f64.s32 	%fd7, %r81;
	cvt.rzi.s32.f64 	%r82, %fd7;
	st.global.u32 	[%rd25+2560], %r82;
$L__BB2_23:
	add.s32 	%r83, %r21, 896;
	setp.ge.s32 	%p14, %r83, %r2;
	@%p14 bra 	$L__BB2_25;
	ld.global.u32 	%r84, [%rd23+3072];
	ld.global.u32 	%r85, [%rd24+3072];
	mad.lo.s32 	%r86, %r84, %r44, %r85;
	cvt.rn.f64.s32 	%fd8, %r86;
	cvt.rzi.s32.f64 	%r87, %fd8;
	st.global.u32 	[%rd25+3072], %r87;
$L__BB2_25:
	add.s32 	%r193, %r193, 8;
	setp.eq.s32 	%p15, %r193, %r197;
	@%p15 bra 	$L__BB2_26;
	bra.uni 	$L__BB2_9;
$L__BB2_26:
	setp.eq.s32 	%p16, %r11, 0;
	@%p16 bra 	$L__BB2_59;
	and.b32  	%r31, %r43, 3;
	setp.lt.u32 	%p17, %r11, 4;
	@%p17 bra 	$L__BB2_37;
	shl.b32 	%r88, %r197, 7;
	add.s32 	%r32, %r88, %r4;
	setp.ge.s32 	%p18, %r32, %r2;
	@%p18 bra 	$L__BB2_30;
	mul.wide.s32 	%rd46, %r32, 4;
	add.s64 	%rd47, %rd13, %rd46;
	add.s64 	%rd48, %rd14, %rd46;
	ld.global.u32 	%r89, [%rd47];
	ld.global.u32 	%r90, [%rd48];
	mad.lo.s32 	%r91, %r89, %r44, %r90;
	cvt.rn.f64.s32 	%fd9, %r91;
	cvt.rzi.s32.f64 	%r92, %fd9;
	add.s64 	%rd49, %rd15, %rd46;
	st.global.u32 	[%rd49], %r92;
$L__BB2_30:
	add.s32 	%r33, %r32, 128;
	setp.ge.s32 	%p19, %r33, %r2;
	@%p19 bra 	$L__BB2_32;
	mul.wide.s32 	%rd50, %r33, 4;
	add.s64 	%rd51, %rd13, %rd50;
	add.s64 	%rd52, %rd14, %rd50;
	ld.global.u32 	%r93, [%rd51];
	ld.global.u32 	%r94, [%rd52];
	mad.lo.s32 	%r95, %r93, %r44, %r94;
	cvt.rn.f64.s32 	%fd10, %r95;
	cvt.rzi.s32.f64 	%r96, %fd10;
	add.s64 	%rd53, %rd15, %rd50;
	st.global.u32 	[%rd53], %r96;
$L__BB2_32:
	add.s32 	%r34, %r32, 256;
	setp.ge.s32 	%p20, %r34, %r2;
	@%p20 bra 	$L__BB2_34;
	mul.wide.s32 	%rd54, %r34, 4;
	add.s64 	%rd55, %rd13, %rd54;
	add.s64 	%rd56, %rd14, %rd54;
	ld.global.u32 	%r97, [%rd55];
	ld.global.u32 	%r98, [%rd56];
	mad.lo.s32 	%r99, %r97, %r44, %r98;
	cvt.rn.f64.s32 	%fd11, %r99;
	cvt.rzi.s32.f64 	%r100, %fd11;
	add.s64 	%rd57, %rd15, %rd54;
	st.global.u32 	[%rd57], %r100;
$L__BB2_34:
	add.s32 	%r35, %r32, 384;
	setp.ge.s32 	%p21, %r35, %r2;
	@%p21 bra 	$L__BB2_36;
	mul.wide.s32 	%rd58, %r35, 4;
	add.s64 	%rd59, %rd13, %rd58;
	add.s64 	%rd60, %rd14, %rd58;
	ld.global.u32 	%r101, [%rd59];
	ld.global.u32 	%r102, [%rd60];
	mad.lo.s32 	%r103, %r101, %r44, %r102;
	cvt.rn.f64.s32 	%fd12, %r103;
	cvt.rzi.s32.f64 	%r104, %fd12;
	add.s64 	%rd61, %rd15, %rd58;
	st.global.u32 	[%rd61], %r104;
$L__BB2_36:
	add.s32 	%r197, %r197, 4;
$L__BB2_37:
	setp.eq.s32 	%p22, %r31, 0;
	@%p22 bra 	$L__BB2_59;
	setp.eq.s32 	%p23, %r31, 1;
	@%p23 bra 	$L__BB2_44;
	shl.b32 	%r105, %r197, 7;
	add.s32 	%r38, %r105, %r4;
	setp.ge.s32 	%p24, %r38, %r2;
	@%p24 bra 	$L__BB2_41;
	mul.wide.s32 	%rd62, %r38, 4;
	add.s64 	%rd63, %rd13, %rd62;
	add.s64 	%rd64, %rd14, %rd62;
	ld.global.u32 	%r106, [%rd63];
	ld.global.u32 	%r107, [%rd64];
	mad.lo.s32 	%r108, %r106, %r44, %r107;
	cvt.rn.f64.s32 	%fd13, %r108;
	cvt.rzi.s32.f64 	%r109, %fd13;
	add.s64 	%rd65, %rd15, %rd62;
	st.global.u32 	[%rd65], %r109;
$L__BB2_41:
	add.s32 	%r39, %r38, 128;
	setp.ge.s32 	%p25, %r39, %r2;
	@%p25 bra 	$L__BB2_43;
	mul.wide.s32 	%rd66, %r39, 4;
	add.s64 	%rd67, %rd13, %rd66;
	add.s64 	%rd68, %rd14, %rd66;
	ld.global.u32 	%r110, [%rd67];
	ld.global.u32 	%r111, [%rd68];
	mad.lo.s32 	%r112, %r110, %r44, %r111;
	cvt.rn.f64.s32 	%fd14, %r112;
	cvt.rzi.s32.f64 	%r113, %fd14;
	add.s64 	%rd69, %rd15, %rd66;
	st.global.u32 	[%rd69], %r113;
$L__BB2_43:
	add.s32 	%r197, %r197, 2;
$L__BB2_44:
	and.b32  	%r114, %r43, 1;
	setp.eq.b32 	%p26, %r114, 1;
	not.pred 	%p27, %p26;
	@%p27 bra 	$L__BB2_59;
	shl.b32 	%r115, %r197, 7;
	add.s32 	%r42, %r115, %r4;
	setp.ge.s32 	%p28, %r42, %r2;
	@%p28 bra 	$L__BB2_59;
	mul.wide.s32 	%rd70, %r42, 4;
	add.s64 	%rd71, %rd13, %rd70;
	add.s64 	%rd72, %rd14, %rd70;
	ld.global.u32 	%r116, [%rd71];
	ld.global.u32 	%r117, [%rd72];
	mad.lo.s32 	%r118, %r116, %r44, %r117;
	cvt.rn.f64.s32 	%fd15, %r118;
	cvt.rzi.s32.f64 	%r119, %fd15;
	add.s64 	%rd73, %rd15, %rd70;
	st.global.u32 	[%rd73], %r119;
	bra.uni 	$L__BB2_59;
$L__BB2_47:
	setp.lt.s32 	%p29, %r43, 1;
	@%p29 bra 	$L__BB2_59;
	setp.lt.u32 	%p30, %r43, 8;
	mov.b32 	%r195, 0;
	@%p30 bra 	$L__BB2_51;
	and.b32  	%r195, %r43, 2147483640;
	neg.s32 	%r192, %r195;
	mul.wide.u32 	%rd74, %r4, 4;
	add.s64 	%rd16, %rd1, %rd74;
	add.s64 	%rd75, %rd102, 1536;
	add.s64 	%rd18, %rd2, %rd75;
	add.s32 	%r191, %r4, 128;
	add.s64 	%rd19, %rd3, %rd75;
	add.s64 	%rd20, %rd1, %rd75;
$L__BB2_50:
	.pragma "nounroll";
	mul.wide.s32 	%rd76, %r191, 4;
	add.s64 	%rd77, %rd18, %rd76;
	add.s64 	%rd78, %rd19, %rd76;
	add.s64 	%rd79, %rd20, %rd76;
	cvta.to.global.u64 	%rd80, %rd26;
	mul.wide.u32 	%rd81, %r4, 4;
	add.s64 	%rd82, %rd80, %rd81;
	add.s64 	%rd83, %rd82, %rd102;
	cvta.to.global.u64 	%rd84, %rd28;
	add.s64 	%rd85, %rd84, %rd81;
	add.s64 	%rd86, %rd85, %rd102;
	ld.global.u32 	%r122, [%rd83];
	ld.global.u32 	%r123, [%rd86];
	mad.lo.s32 	%r124, %r122, %r44, %r123;
	cvt.rn.f64.s32 	%fd16, %r124;
	cvt.rzi.s32.f64 	%r125, %fd16;
	add.s64 	%rd87, %rd16, %rd102;
	st.global.u32 	[%rd87], %r125;
	ld.global.u32 	%r126, [%rd77+-1536];
	ld.global.u32 	%r127, [%rd78+-1536];
	mad.lo.s32 	%r128, %r126, %r44, %r127;
	cvt.rn.f64.s32 	%fd17, %r128;
	cvt.rzi.s32.f64 	%r129, %fd17;
	st.global.u32 	[%rd79+-1536], %r129;
	ld.global.u32 	%r130, [%rd77+-1024];
	ld.global.u32 	%r131, [%rd78+-1024];
	mad.lo.s32 	%r132, %r130, %r44, %r131;
	cvt.rn.f64.s32 	%fd18, %r132;
	cvt.rzi.s32.f64 	%r133, %fd18;
	st.global.u32 	[%rd79+-1024], %r133;
	ld.global.u32 	%r134, [%rd77+-512];
	ld.global.u32 	%r135, [%rd78+-512];
	mad.lo.s32 	%r136, %r134, %r44, %r135;
	cvt.rn.f64.s32 	%fd19, %r136;
	cvt.rzi.s32.f64 	%r137, %fd19;
	st.global.u32 	[%rd79+-512], %r137;
	ld.global.u32 	%r138, [%rd77];
	ld.global.u32 	%r139, [%rd78];
	mad.lo.s32 	%r140, %r138, %r44, %r139;
	cvt.rn.f64.s32 	%fd20, %r140;
	cvt.rzi.s32.f64 	%r141, %fd20;
	st.global.u32 	[%rd79], %r141;
	ld.global.u32 	%r142, [%rd77+512];
	ld.global.u32 	%r143, [%rd78+512];
	mad.lo.s32 	%r144, %r142, %r44, %r143;
	cvt.rn.f64.s32 	%fd21, %r144;
	cvt.rzi.s32.f64 	%r145, %fd21;
	st.global.u32 	[%rd79+512], %r145;
	ld.global.u32 	%r146, [%rd77+1024];
	ld.global.u32 	%r147, [%rd78+1024];
	mad.lo.s32 	%r148, %r146, %r44, %r147;
	cvt.rn.f64.s32 	%fd22, %r148;
	cvt.rzi.s32.f64 	%r149, %fd22;
	st.global.u32 	[%rd79+1024], %r149;
	ld.global.u32 	%r150, [%rd77+1536];
	ld.global.u32 	%r151, [%rd78+1536];
	mad.lo.s32 	%r152, %r150, %r44, %r151;
	cvt.rn.f64.s32 	%fd23, %r152;
	cvt.rzi.s32.f64 	%r153, %fd23;
	st.global.u32 	[%rd79+1536], %r153;
	add.s32 	%r192, %r192, 8;
	add.s64 	%rd102, %rd102, 4096;
	add.s32 	%r191, %r191, 1024;
	setp.eq.s32 	%p31, %r192, 0;
	@%p31 bra 	$L__BB2_51;
	bra.uni 	$L__BB2_50;
$L__BB2_51:
	and.b32  	%r24, %r43, 7;
	setp.eq.s32 	%p32, %r24, 0;
	@%p32 bra 	$L__BB2_59;
	and.b32  	%r25, %r43, 3;
	setp.lt.u32 	%p33, %r24, 4;
	@%p33 bra 	$L__BB2_54;
	shl.b32 	%r154, %r195, 7;
	add.s32 	%r155, %r154, %r4;
	mul.wide.s32 	%rd88, %r155, 4;
	add.s64 	%rd89, %rd13, %rd88;
	add.s64 	%rd90, %rd14, %rd88;
	ld.global.u32 	%r156, [%rd89];
	ld.global.u32 	%r157, [%rd90];
	mad.lo.s32 	%r158, %r156, %r44, %r157;
	cvt.rn.f64.s32 	%fd24, %r158;
	cvt.rzi.s32.f64 	%r159, %fd24;
	add.s64 	%rd91, %rd15, %rd88;
	st.global.u32 	[%rd91], %r159;
	ld.global.u32 	%r160, [%rd89+512];
	ld.global.u32 	%r161, [%rd90+512];
	mad.lo.s32 	%r162, %r160, %r44, %r161;
	cvt.rn.f64.s32 	%fd25, %r162;
	cvt.rzi.s32.f64 	%r163, %fd25;
	st.global.u32 	[%rd91+512], %r163;
	ld.global.u32 	%r164, [%rd89+1024];
	ld.global.u32 	%r165, [%rd90+1024];
	mad.lo.s32 	%r166, %r164, %r44, %r165;
	cvt.rn.f64.s32 	%fd26, %r166;
	cvt.rzi.s32.f64 	%r167, %fd26;
	st.global.u32 	[%rd91+1024], %r167;
	ld.global.u32 	%r168, [%rd89+1536];
	ld.global.u32 	%r169, [%rd90+1536];
	mad.lo.s32 	%r170, %r168, %r44, %r169;
	cvt.rn.f64.s32 	%fd27, %r170;
	cvt.rzi.s32.f64 	%r171, %fd27;
	st.global.u32 	[%rd91+1536], %r171;
	add.s32 	%r195, %r195, 4;
$L__BB2_54:
	setp.eq.s32 	%p34, %r25, 0;
	@%p34 bra 	$L__BB2_59;
	setp.eq.s32 	%p35, %r25, 1;
	@%p35 bra 	$L__BB2_57;
	shl.b32 	%r172, %r195, 7;
	add.s32 	%r173, %r172, %r4;
	mul.wide.s32 	%rd92, %r173, 4;
	add.s64 	%rd93, %rd13, %rd92;
	add.s64 	%rd94, %rd14, %rd92;
	ld.global.u32 	%r174, [%rd93];
	ld.global.u32 	%r175, [%rd94];
	mad.lo.s32 	%r176, %r174, %r44, %r175;
	cvt.rn.f64.s32 	%fd28, %r176;
	cvt.rzi.s32.f64 	%r177, %fd28;
	add.s64 	%rd95, %rd15, %rd92;
	st.global.u32 	[%rd95], %r177;
	ld.global.u32 	%r178, [%rd93+512];
	ld.global.u32 	%r179, [%rd94+512];
	mad.lo.s32 	%r180, %r178, %r44, %r179;
	cvt.rn.f64.s32 	%fd29, %r180;
	cvt.rzi.s32.f64 	%r181, %fd29;
	st.global.u32 	[%rd95+512], %r181;
	add.s32 	%r195, %r195, 2;
$L__BB2_57:
	and.b32  	%r182, %r43, 1;
	setp.eq.b32 	%p36, %r182, 1;
	not.pred 	%p37, %p36;
	@%p37 bra 	$L__BB2_59;
	shl.b32 	%r183, %r195, 7;
	add.s32 	%r184, %r183, %r4;
	mul.wide.s32 	%rd96, %r184, 4;
	add.s64 	%rd97, %rd13, %rd96;
	add.s64 	%rd98, %rd14, %rd96;
	ld.global.u32 	%r185, [%rd97];
	ld.global.u32 	%r186, [%rd98];
	mad.lo.s32 	%r187, %r185, %r44, %r186;
	cvt.rn.f64.s32 	%fd30, %r187;
	cvt.rzi.s32.f64 	%r188, %fd30;
	add.s64 	%rd99, %rd15, %rd96;
	st.global.u32 	[%rd99], %r188;
$L__BB2_59:
	ret;

}


// ===== COMPILED SASS (sm_100) =====

	.target	sm_100

	.elftype	@"ET_EXEC"


//--------------------- .note.nv.tkinfo           --------------------------
	.section	.note.nv.tkinfo,"",@"SHT_NOTE"
	.sectionflags	@"SHF_NOTE_NV_TKINFO"
	.tkinfo
        /*0018*/ 	.word	0x00000002
        /*0030*/ 	.string	""
        /*0030*/ 	.string	"ptxas"
        /*0030*/ 	.string	"Cuda compilation tools, release 13.0, V13.0.88"
        /*0030*/ 	.string	"Build cuda_13.0.r13.0/compiler.36424714_0"
        /*0030*/ 	.string	"-arch sm_100 -m 64 "



//--------------------- .note.nv.cuinfo           --------------------------
	.section	.note.nv.cuinfo,"",@"SHT_NOTE"
	.sectionflags	@"SHF_NOTE_NV_CUINFO"
        /*0018*/ 	.short	0x0002
        /*001a*/ 	.short	0x0064
        /*001c*/ 	.short	0x0082
	.zero		2


//--------------------- .nv.info                  --------------------------
	.section	.nv.info,"",@"SHT_CUDA_INFO"
	.align	4


	//----- nvinfo : EIATTR_REGCOUNT
	.align		4
        /*0000*/ 	.byte	0x04, 0x2f
        /*0002*/ 	.short	(.L_44 - .L_43)
	.align		4
.L_43:
        /*0004*/ 	.word	index@(_ZN3cub18CUB_300001_SM_10006detail11EmptyKernelIvEEvv)
        /*0008*/ 	.word	0x00000004


	//----- nvinfo : EIATTR_FRAME_SIZE
	.align		4
.L_44:
        /*000c*/ 	.byte	0x04, 0x11
        /*000e*/ 	.short	(.L_46 - .L_45)
	.align		4
.L_45:
        /*0010*/ 	.word	index@(_ZN3cub18CUB_300001_SM_10006detail11EmptyKernelIvEEvv)
        /*0014*/ 	.word	0x00000000


	//----- nvinfo : EIATTR_REGCOUNT
	.align		4
.L_46:
        /*0018*/ 	.byte	0x04, 0x2f
        /*001a*/ 	.short	(.L_48 - .L_47)
	.align		4
.L_47:
        /*001c*/ 	.word	index@(_ZN3cub18CUB_300001_SM_10006detail9transform16transform_kernelINS2_10policy_hubILb1EN4cuda3std3__45tupleIJN6thrust24THRUST_300001_SM_1000_NS6detail15normal_iteratorINSA_10device_ptrIiEEEESF_EEEE10policy1000Ei5saxpySF_JPiSK_EEEvT0_iT1_T2_DpNS2_10kernel_argIT3_EE)
        /*0020*/ 	.word	0x0000001c


	//----- nvinfo : EIATTR_FRAME_SIZE
	.align		4
.L_48:
        /*0024*/ 	.byte	0x04, 0x11
        /*0026*/ 	.short	(.L_50 - .L_49)
	.align		4
.L_49:
        /*0028*/ 	.word	index@(_ZN3cub18CUB_300001_SM_10006detail9transform16transform_kernelINS2_10policy_hubILb1EN4cuda3std3__45tupleIJN6thrust24THRUST_300001_SM_1000_NS6detail15normal_iteratorINSA_10device_ptrIiEEEESF_EEEE10policy1000Ei5saxpySF_JPiSK_EEEvT0_iT1_T2_DpNS2_10kernel_argIT3_EE)
        /*002c*/ 	.word	0x00000000


	//----- nvinfo : EIATTR_REGCOUNT
	.align		4
.L_50:
        /*0030*/ 	.byte	0x04, 0x2f
        /*0032*/ 	.short	(.L_52 - .L_51)
	.align		4
.L_51:
        /*0034*/ 	.word	index@(_ZN3cub18CUB_300001_SM_10006detail9transform16transform_kernelINS2_10policy_hubILb1EN4cuda3std3__45tupleIJN6thrust24THRUST_300001_SM_1000_NS6detail15normal_iteratorINSA_10device_ptrIiEEEESF_EEEE10policy1000El5saxpySF_JPiSK_EEEvT0_iT1_T2_DpNS2_10kernel_argIT3_EE)
        /*0038*/ 	.word	0x00000020


	//----- nvinfo : EIATTR_FRAME_SIZE
	.align		4
.L_52:
        /*003c*/ 	.byte	0x04, 0x11
        /*003e*/ 	.short	(.L_54 - .L_53)
	.align		4
.L_53:
        /*0040*/ 	.word	index@(_ZN3cub18CUB_300001_SM_10006detail9transform16transform_kernelINS2_10policy_hubILb1EN4cuda3std3__45tupleIJN6thrust24THRUST_300001_SM_1000_NS6detail15normal_iteratorINSA_10device_ptrIiEEEESF_EEEE10policy1000El5saxpySF_JPiSK_EEEvT0_iT1_T2_DpNS2_10kernel_argIT3_EE)
        /*0044*/ 	.word	0x00000000


	//----- nvinfo : EIATTR_MIN_STACK_SIZE
	.align		4
.L_54:
        /*0048*/ 	.byte	0x04, 0x12
        /*004a*/ 	.short	(.L_56 - .L_55)
	.align		4
.L_55:
        /*004c*/ 	.word	index@(_ZN3cub18CUB_300001_SM_10006detail9transform16transform_kernelINS2_10policy_hubILb1EN4cuda3std3__45tupleIJN6thrust24THRUST_300001_SM_1000_NS6detail15normal_iteratorINSA_10device_ptrIiEEEESF_EEEE10policy1000El5saxpySF_JPiSK_EEEvT0_iT1_T2_DpNS2_10kernel_argIT3_EE)
        /*0050*/ 	.word	0x00000000


	//----- nvinfo : EIATTR_MIN_STACK_SIZE
	.align		4
.L_56:
        /*0054*/ 	.byte	0x04, 0x12
        /*0056*/ 	.short	(.L_58 - .L_57)
	.align		4
.L_57:
        /*0058*/ 	.word	index@(_ZN3cub18CUB_300001_SM_10006detail9transform16transform_kernelINS2_10policy_hubILb1EN4cuda3std3__45tupleIJN6thrust24THRUST_300001_SM_1000_NS6detail15normal_iteratorINSA_10device_ptrIiEEEESF_EEEE10policy1000Ei5saxpySF_JPiSK_EEEvT0_iT1_T2_DpNS2_10kernel_argIT3_EE)
        /*005c*/ 	.word	0x00000000


	//----- nvinfo : EIATTR_MIN_STACK_SIZE
	.align		4
.L_58:
        /*0060*/ 	.byte	0x04, 0x12
        /*0062*/ 	.short	(.L_60 - .L_59)
	.align		4
.L_59:
        /*0064*/ 	.word	index@(_ZN3cub18CUB_300001_SM_10006detail11EmptyKernelIvEEvv)
        /*0068*/ 	.word	0x00000000
.L_60:


//--------------------- .nv.compat                --------------------------
	.section	.nv.compat,"",@"SHT_CUDA_COMPAT_INFO"
	.align	4
        /*0000*/ 	.byte	0x02, 0x09, 0x00, 0x00, 0x02, 0x02, 0x01, 0x00, 0x02, 0x05, 0x05, 0x00, 0x03, 0x07, 0x01, 0x01
        /*0010*/ 	.byte	0x02, 0x03, 0x00, 0x00, 0x02, 0x06, 0x01, 0x00, 0x04, 0x0b, 0x08, 0x00, 0x09, 0x00, 0x00, 0x00
        /*0020*/ 	.byte	0x00, 0x00, 0x00, 0x00


//--------------------- .nv.info._ZN3cub18CUB_300001_SM_10006detail9transform16transform_kernelINS2_10policy_hubILb1EN4cuda3std3__45tupleIJN6thrust24THRUST_300001_SM_1000_NS6detail15normal_iteratorINSA_10device_ptrIiEEEESF_EEEE10policy1000El5saxpySF_JPiSK_EEEvT0_iT1_T2_DpNS2_10kernel_argIT3_EE --------------------------
	.section	.nv.info._ZN3cub18CUB_300001_SM_10006detail9transform16transform_kernelINS2_10policy_hubILb1EN4cuda3std3__45tupleIJN6thrust24THRUST_300001_SM_1000_NS6detail15normal_iteratorINSA_10device_ptrIiEEEESF_EEEE10policy1000El5saxpySF_JPiSK_EEEvT0_iT1_T2_DpNS2_10kernel_argIT3_EE,"",@"SHT_CUDA_INFO"
	.sectionflags	@""
	.align	4


	//----- nvinfo : EIATTR_CUDA_API_VERSION
	.align		4
        /*0000*/ 	.byte	0x04, 0x37
        /*0002*/ 	.short	(.L_62 - .L_61)
.L_61:
        /*0004*/ 	.word	0x00000082


	//----- nvinfo : EIATTR_KPARAM_INFO
	.align		4
.L_62:
        /*0008*/ 	.byte	0x04, 0x17
        /*000a*/ 	.short	(.L_64 - .L_63)
.L_63:
        /*000c*/ 	.word	0x00000000
        /*0010*/ 	.short	0x0005
        /*0012*/ 	.short	0x0028
        /*0014*/ 	.byte	0x00, 0xf0, 0x41, 0x00


	//----- nvinfo : EIATTR_KPARAM_INFO
	.align		4
.L_64:
        /*0018*/ 	.byte	0x04, 0x17
        /*001a*/ 	.short	(.L_66 - .L_65)
.L_65:
        /*001c*/ 	.word	0x00000000
        /*0020*/ 	.short	0x0004
        /*0022*/ 	.short	0x0018
        /*0024*/ 	.byte	0x00, 0xf0, 0x41, 0x00


	//----- nvinfo : EIATTR_KPARAM_INFO
	.align		4
.L_66:
        /*0028*/ 	.byte	0x04, 0x17
        /*002a*/ 	.short	(.L_68 - .L_67)
.L_67:
        /*002c*/ 	.word	0x00000000
        /*0030*/ 	.short	0x0003
        /*0032*/ 	.short	0x0010
        /*0034*/ 	.byte	0x00, 0xf0, 0x21, 0x00


	//----- nvinfo : EIATTR_KPARAM_INFO
	.align		4
.L_68:
        /*0038*/ 	.byte	0x04, 0x17
        /*003a*/ 	.short	(.L_70 - .L_69)
.L_69:
        /*003c*/ 	.word	0x00000000
        /*0040*/ 	.short	0x0002
        /*0042*/ 	.short	0x000c
        /*0044*/ 	.byte	0x00, 0xf0, 0x11, 0x00


	//----- nvinfo : EIATTR_KPARAM_INFO
	.align		4
.L_70:
        /*0048*/ 	.byte	0x04, 0x17
        /*004a*/ 	.short	(.L_72 - .L_71)
.L_71:
        /*004c*/ 	.word	0x00000000
        /*0050*/ 	.short	0x0001
        /*0052*/ 	.short	0x0008
        /*0054*/ 	.byte	0x00, 0xf0, 0x11, 0x00


	//----- nvinfo : EIATTR_KPARAM_INFO
	.align		4
.L_72:
        /*0058*/ 	.byte	0x04, 0x17
        /*005a*/ 	.short	(.L_74 - .L_73)
.L_73:
        /*005c*/ 	.word	0x00000000
        /*0060*/ 	.short	0x0000
        /*0062*/ 	.short	0x0000
        /*0064*/ 	.byte	0x00, 0xf0, 0x21, 0x00


	//----- nvinfo : EIATTR_SPARSE_MMA_MASK
	.align		4
.L_74:
        /*0068*/ 	.byte	0x03, 0x50
        /*006a*/ 	.short	0x0000


	//----- nvinfo : EIATTR_MAXREG_COUNT
	.align		4
        /*006c*/ 	.byte	0x03, 0x1b
        /*006e*/ 	.short	0x00ff


	//----- nvinfo : EIATTR_MERCURY_ISA_VERSION
	.align		4
        /*0070*/ 	.byte	0x03, 0x5f
        /*0072*/ 	.short	0x0101


	//----- nvinfo : EIATTR_VRC_CTA_INIT_COUNT
	.align		4
        /*0074*/ 	.byte	0x02, 0x4a
	.zero		1
	.zero		1


	//----- nvinfo : EIATTR_EXIT_INSTR_OFFSETS
	.align		4
        /*0078*/ 	.byte	0x04, 0x1c
        /*007a*/ 	.short	(.L_76 - .L_75)


	//   ....[0]....
.L_75:
        /*007c*/ 	.word	0x000003e0


	//   ....[1]....
        /*0080*/ 	.word	0x00000e90


	//   ....[2]....
        /*0084*/ 	.word	0x00001200


	//   ....[3]....
        /*0088*/ 	.word	0x000013e0


	//   ....[4]....
        /*008c*/ 	.word	0x00001410


	//   ....[5]....
        /*0090*/ 	.word	0x000014c0


	//   ....[6]....
        /*0094*/ 	.word	0x000014e0


	//   ....[7]....
        /*0098*/ 	.word	0x00001ab0


	//   ....[8]....
        /*009c*/ 	.word	0x00001ce0


	//   ....[9]....
        /*00a0*/ 	.word	0x00001e50


	//   ....[10]....
        /*00a4*/ 	.word	0x00001f10


	//----- nvinfo : EIATTR_MAX_THREADS
	.align		4
.L_76:
        /*00a8*/ 	.byte	0x04, 0x05
        /*00aa*/ 	.short	(.L_78 - .L_77)
.L_77:
        /*00ac*/ 	.word	0x00000080
        /*00b0*/ 	.word	0x00000001
        /*00b4*/ 	.word	0x00000001


	//----- nvinfo : EIATTR_CRS_STACK_SIZE
	.align		4
.L_78:
        /*00b8*/ 	.byte	0x04, 0x1e
        /*00ba*/ 	.short	(.L_80 - .L_79)
.L_79:
        /*00bc*/ 	.word	0x00000000


	//----- nvinfo : EIATTR_CBANK_PARAM_SIZE
	.align		4
.L_80:
        /*00c0*/ 	.byte	0x03, 0x19
        /*00c2*/ 	.short	0x0038


	//----- nvinfo : EIATTR_PARAM_CBANK
	.align		4
        /*00c4*/ 	.byte	0x04, 0x0a
        /*00c6*/ 	.short	(.L_82 - .L_81)
	.align		4
.L_81:
        /*00c8*/ 	.word	index@(.nv.constant0._ZN3cub18CUB_300001_SM_10006detail9transform16transform_kernelINS2_10policy_hubILb1EN4cuda3std3__45tupleIJN6thrust24THRUST_300001_SM_1000_NS6detail15normal_iteratorINSA_10device_ptrIiEEEESF_EEEE10policy1000El5saxpySF_JPiSK_EEEvT0_iT1_T2_DpNS2_10kernel_argIT3_EE)
        /*00cc*/ 	.short	0x0380
        /*00ce*/ 	.short	0x0038


	//----- nvinfo : EIATTR_SW_WAR
	.align		4
.L_82:
        /*00d0*/ 	.byte	0x04, 0x36
        /*00d2*/ 	.short	(.L_84 - .L_83)
.L_83:
        /*00d4*/ 	.word	0x00000008
.L_84:


//--------------------- .nv.info._ZN3cub18CUB_300001_SM_10006detail9transform16transform_kernelINS2_10policy_hubILb1EN4cuda3std3__45tupleIJN6thrust24THRUST_300001_SM_1000_NS6detail15normal_iteratorINSA_10device_ptrIiEEEESF_EEEE10policy1000Ei5saxpySF_JPiSK_EEEvT0_iT1_T2_DpNS2_10kernel_argIT3_EE --------------------------
	.section	.nv.info._ZN3cub18CUB_300001_SM_10006detail9transform16transform_kernelINS2_10policy_hubILb1EN4cuda3std3__45tupleIJN6thrust24THRUST_300001_SM_1000_NS6detail15normal_iteratorINSA_10device_ptrIiEEEESF_EEEE10policy1000Ei5saxpySF_JPiSK_EEEvT0_iT1_T2_DpNS2_10kernel_argIT3_EE,"",@"SHT_CUDA_INFO"
	.sectionflags	@""
	.align	4


	//----- nvinfo : EIATTR_CUDA_API_VERSION
	.align		4
        /*0000*/ 	.byte	0x04, 0x37
        /*0002*/ 	.short	(.L_86 - .L_85)
.L_85:
        /*0004*/ 	.word	0x00000082


	//----- nvinfo : EIATTR_KPARAM_INFO
	.align		4
.L_86:
        /*0008*/ 	.byte	0x04, 0x17
        /*000a*/ 	.short	(.L_88 - .L_87)
.L_87:
        /*000c*/ 	.word	0x00000000
        /*0010*/ 	.short	0x0005
        /*0012*/ 	.short	0x0028
        /*0014*/ 	.byte	0x00, 0xf0, 0x41, 0x00


	//----- nvinfo : EIATTR_KPARAM_INFO
	.align		4
.L_88:
        /*0018*/ 	.byte	0x04, 0x17
        /*001a*/ 	.short	(.L_90 - .L_89)
.L_89:
        /*001c*/ 	.word	0x00000000
        /*0020*/ 	.short	0x0004
        /*0022*/ 	.short	0x0018
        /*0024*/ 	.byte	0x00, 0xf0, 0x41, 0x00


	//----- nvinfo : EIATTR_KPARAM_INFO
	.align		4
.L_90:
        /*0028*/ 	.byte	0x04, 0x17
        /*002a*/ 	.short	(.L_92 - .L_91)
.L_91:
        /*002c*/ 	.word	0x00000000
        /*0030*/ 	.short	0x0003
        /*0032*/ 	.short	0x0010
        /*0034*/ 	.byte	0x00, 0xf0, 0x21, 0x00


	//----- nvinfo : EIATTR_KPARAM_INFO
	.align		4
.L_92:
        /*0038*/ 	.byte	0x04, 0x17
        /*003a*/ 	.short	(.L_94 - .L_93)
.L_93:
        /*003c*/ 	.word	0x00000000
        /*0040*/ 	.short	0x0002
        /*0042*/ 	.short	0x0008
        /*0044*/ 	.byte	0x00, 0xf0, 0x11, 0x00


	//----- nvinfo : EIATTR_KPARAM_INFO
	.align		4
.L_94:
        /*0048*/ 	.byte	0x04, 0x17
        /*004a*/ 	.short	(.L_96 - .L_95)
.L_95:
        /*004c*/ 	.word	0x00000000
        /*0050*/ 	.short	0x0001
        /*0052*/ 	.short	0x0004
        /*0054*/ 	.byte	0x00, 0xf0, 0x11, 0x00


	//----- nvinfo : EIATTR_KPARAM_INFO
	.align		4
.L_96:
        /*0058*/ 	.byte	0x04, 0x17
        /*005a*/ 	.short	(.L_98 - .L_97)
.L_97:
        /*005c*/ 	.word	0x00000000
        /*0060*/ 	.short	0x0000
        /*0062*/ 	.short	0x0000
        /*0064*/ 	.byte	0x00, 0xf0, 0x11, 0x00


	//----- nvinfo : EIATTR_SPARSE_MMA_MASK
	.align		4
.L_98:
        /*0068*/ 	.byte	0x03, 0x50
        /*006a*/ 	.short	0x0000


	//----- nvinfo : EIATTR_MAXREG_COUNT
	.align		4
        /*006c*/ 	.byte	0x03, 0x1b
        /*006e*/ 	.short	0x00ff


	//----- nvinfo : EIATTR_MERCURY_ISA_VERSION
	.align		4
        /*0070*/ 	.byte	0x03, 0x5f
        /*0072*/ 	.short	0x0101


	//----- nvinfo : EIATTR_VRC_CTA_INIT_COUNT
	.align		4
        /*0074*/ 	.byte	0x02, 0x4a
	.zero		1
	.zero		1


	//----- nvinfo : EIATTR_EXIT_INSTR_OFFSETS
	.align		4
        /*0078*/ 	.byte	0x04, 0x1c
        /*007a*/ 	.short	(.L_100 - .L_99)


	//   ....[0]....
.L_99:
        /*007c*/ 	.word	0x000002f0


	//   ....[1]....
        /*0080*/ 	.word	0x00000900


	//   ....[2]....
        /*0084*/ 	.word	0x00000be0


	//   ....[3]....
        /*0088*/ 	.word	0x00000d60


	//   ....[4]....
        /*008c*/ 	.word	0x00000e30


	//   ....[5]....
        /*0090*/ 	.word	0x00000e60


	//   ....[6]....
        /*0094*/ 	.word	0x000014e0


	//   ....[7]....
        /*0098*/ 	.word	0x00001890


	//   ....[8]....
        /*009c*/ 	.word	0x00001a90


	//   ....[9]....
        /*00a0*/ 	.word	0x00001ac0


	//   ....[10]....
        /*00a4*/ 	.word	0x00001b80


	//----- nvinfo : EIATTR_MAX_THREADS
	.align		4
.L_100:
        /*00a8*/ 	.byte	0x04, 0x05
        /*00aa*/ 	.short	(.L_102 - .L_101)
.L_101:
        /*00ac*/ 	.word	0x00000080
        /*00b0*/ 	.word	0x00000001
        /*00b4*/ 	.word	0x00000001


	//----- nvinfo : EIATTR_CRS_STACK_SIZE
	.align		4
.L_102:
        /*00b8*/ 	.byte	0x04, 0x1e
        /*00ba*/ 	.short	(.L_104 - .L_103)
.L_103:
        /*00bc*/ 	.word	0x00000000


	//----- nvinfo : EIATTR_CBANK_PARAM_SIZE
	.align		4
.L_104:
        /*00c0*/ 	.byte	0x03, 0x19
        /*00c2*/ 	.short	0x0038


	//----- nvinfo : EIATTR_PARAM_CBANK
	.align		4
        /*00c4*/ 	.byte	0x04, 0x0a
        /*00c6*/ 	.short	(.L_106 - .L_105)
	.align		4
.L_105:
        /*00c8*/ 	.word	index@(.nv.constant0._ZN3cub18CUB_300001_SM_10006detail9transform16transform_kernelINS2_10policy_hubILb1EN4cuda3std3__45tupleIJN6thrust24THRUST_300001_SM_1000_NS6detail15normal_iteratorINSA_10device_ptrIiEEEESF_EEEE10policy1000Ei5saxpySF_JPiSK_EEEvT0_iT1_T2_DpNS2_10kernel_argIT3_EE)
        /*00cc*/ 	.short	0x0380
        /*00ce*/ 	.short	0x0038


	//----- nvinfo : EIATTR_SW_WAR
	.align		4
.L_106:
        /*00d0*/ 	.byte	0x04, 0x36
        /*00d2*/ 	.short	(.L_108 - .L_107)
.L_107:
        /*00d4*/ 	.word	0x00000008
.L_108:


//--------------------- .nv.info._ZN3cub18CUB_300001_SM_10006detail11EmptyKernelIvEEvv --------------------------
	.section	.nv.info._ZN3cub18CUB_300001_SM_10006detail11EmptyKernelIvEEvv,"",@"SHT_CUDA_INFO"
	.sectionflags	@""
	.align	4


	//----- nvinfo : EIATTR_CUDA_API_VERSION
	.align		4
        /*0000*/ 	.byte	0x04, 0x37
        /*0002*/ 	.short	(.L_110 - .L_109)
.L_109:
        /*0004*/ 	.word	0x00000082


	//----- nvinfo : EIATTR_SPARSE_MMA_MASK
	.align		4
.L_110:
        /*0008*/ 	.byte	0x03, 0x50
        /*000a*/ 	.short	0x0000


	//----- nvinfo : EIATTR_MAXREG_COUNT
	.align		4
        /*000c*/ 	.byte	0x03, 0x1b
        /*000e*/ 	.short	0x00ff


	//----- nvinfo : EIATTR_MERCURY_ISA_VERSION
	.align		4
        /*0010*/ 	.byte	0x03, 0x5f
        /*0012*/ 	.short	0x0101


	//----- nvinfo : EIATTR_VRC_CTA_INIT_COUNT
	.align		4
        /*0014*/ 	.byte	0x02, 0x4a
	.zero		1
	.zero		1


	//----- nvinfo : EIATTR_EXIT_INSTR_OFFSETS
	.align		4
        /*0018*/ 	.byte	0x04, 0x1c
        /*001a*/ 	.short	(.L_112 - .L_111)


	//   ....[0]....
.L_111:
        /*001c*/ 	.word	0x00000010


	//----- nvinfo : EIATTR_SW_WAR
	.align		4
.L_112:
        /*0020*/ 	.byte	0x04, 0x36
        /*0022*/ 	.short	(.L_114 - .L_113)
.L_113:
        /*0024*/ 	.word	0x00000008
.L_114:


//--------------------- .nv.callgraph             --------------------------
	.section	.nv.callgraph,"",@"SHT_CUDA_CALLGRAPH"
	.align	4
	.sectionentsize	8
	.align		4
        /*0000*/ 	.word	0x00000000
	.align		4
        /*0004*/ 	.word	0xffffffff
	.align		4
        /*0008*/ 	.word	0x00000000
	.align		4
        /*000c*/ 	.word	0xfffffffe
	.align		4
        /*0010*/ 	.word	0x00000000
	.align		4
        /*0014*/ 	.word	0xfffffffd
	.align		4
        /*0018*/ 	.word	0x00000000
	.align		4
        /*001c*/ 	.word	0xfffffffc


//--------------------- .nv.constant4             --------------------------
	.section	.nv.constant4,"a",@progbits
	.align	8
	.align		8
.nv.constant4:
        /*0000*/ 	.dword	_ZN30_INTERNAL_c6b7cc6f_4_k_cu_main4cuda3std3__45__cpo5beginE
	.align		8
        /*0008*/ 	.dword	_ZN30_INTERNAL_c6b7cc6f_4_k_cu_main4cuda3std3__45__cpo3endE
	.align		8
        /*0010*/ 	.dword	_ZN30_INTERNAL_c6b7cc6f_4_k_cu_main4cuda3std3__45__cpo6cbeginE
	.align		8
        /*0018*/ 	.dword	_ZN30_INTERNAL_c6b7cc6f_4_k_cu_main4cuda3std3__45__cpo4cendE
	.align		8
        /*0020*/ 	.dword	_ZN30_INTERNAL_c6b7cc6f_4_k_cu_main4cuda3std3__45__cpo6rbeginE
	.align		8
        /*0028*/ 	.dword	_ZN30_INTERNAL_c6b7cc6f_4_k_cu_main4cuda3std3__45__cpo4rendE
	.align		8
        /*0030*/ 	.dword	_ZN30_INTERNAL_c6b7cc6f_4_k_cu_main4cuda3std3__45__cpo7crbeginE
	.align		8
        /*0038*/ 	.dword	_ZN30_INTERNAL_c6b7cc6f_4_k_cu_main4cuda3std3__45__cpo5crendE
	.align		8
        /*0040*/ 	.dword	_ZN30_INTERNAL_c6b7cc6f_4_k_cu_main4cuda3std3__432_GLOBAL__N__c6b7cc6f_4_k_cu_main6ignoreE
	.align		8
        /*0048*/ 	.dword	_ZN30_INTERNAL_c6b7cc6f_4_k_cu_main4cuda3std3__419piecewise_constructE
	.align		8
        /*0050*/ 	.dword	_ZN30_INTERNAL_c6b7cc6f_4_k_cu_main4cuda3std3__48in_placeE
	.align		8
        /*0058*/ 	.dword	_ZN30_INTERNAL_c6b7cc6f_4_k_cu_main4cuda3std3__420unreachable_sentinelE
	.align		8
        /*0060*/ 	.dword	_ZN30_INTERNAL_c6b7cc6f_4_k_cu_main4cuda3std3__47nulloptE
	.align		8
        /*0068*/ 	.dword	_ZN30_INTERNAL_c6b7cc6f_4_k_cu_main4cuda3std3__48unexpectE
	.align		8
        /*0070*/ 	.dword	_ZN30_INTERNAL_c6b7cc6f_4_k_cu_main4cuda3std6ranges3__45__cpo4swapE
	.align		8
        /*0078*/ 	.dword	_ZN30_INTERNAL_c6b7cc6f_4_k_cu_main4cuda3std6ranges3__45__cpo9iter_moveE
	.align		8
        /*0080*/ 	.dword	_ZN30_INTERNAL_c6b7cc6f_4_k_cu_main4cuda3std6ranges3__45__cpo5beginE
	.align		8
        /*0088*/ 	.dword	_ZN30_INTERNAL_c6b7cc6f_4_k_cu_main4cuda3std6ranges3__45__cpo3endE
	.align		8
        /*0090*/ 	.dword	_ZN30_INTERNAL_c6b7cc6f_4_k_cu_main4cuda3std6ranges3__45__cpo6cbeginE
	.align		8
        /*0098*/ 	.dword	_ZN30_INTERNAL_c6b7cc6f_4_k_cu_main4cuda3std6ranges3__45__cpo4cendE
	.align		8
        /*00a0*/ 	.dword	_ZN30_INTERNAL_c6b7cc6f_4_k_cu_main4cuda3std6ranges3__45__cpo7advanceE
	.align		8
        /*00a8*/ 	.dword	_ZN30_INTERNAL_c6b7cc6f_4_k_cu_main4cuda3std6ranges3__45__cpo9iter_swapE
	.align		8
        /*00b0*/ 	.dword	_ZN30_INTERNAL_c6b7cc6f_4_k_cu_main4cuda3std6ranges3__45__cpo4nextE
	.align		8
        /*00b8*/ 	.dword	_ZN30_INTERNAL_c6b7cc6f_4_k_cu_main4cuda3std6ranges3__45__cpo4prevE
	.align		8
        /*00c0*/ 	.dword	_ZN30_INTERNAL_c6b7cc6f_4_k_cu_main4cuda3std6ranges3__45__cpo4dataE
	.align		8
        /*00c8*/ 	.dword	_ZN30_INTERNAL_c6b7cc6f_4_k_cu_main4cuda3std6ranges3__45__cpo5cdataE
	.align		8
        /*00d0*/ 	.dword	_ZN30_INTERNAL_c6b7cc6f_4_k_cu_main4cuda3std6ranges3__45__cpo4sizeE
	.align		8
        /*00d8*/ 	.dword	_ZN30_INTERNAL_c6b7cc6f_4_k_cu_main4cuda3std6ranges3__45__cpo5ssizeE
	.align		8
        /*00e0*/ 	.dword	_ZN30_INTERNAL_c6b7cc6f_4_k_cu_main4cuda3std6ranges3__45__cpo8distanceE
	.align		8
        /*00e8*/ 	.dword	_ZN30_INTERNAL_c6b7cc6f_4_k_cu_main6thrust24THRUST_300001_SM_1000_NS8cuda_cub3parE
	.align		8
        /*00f0*/ 	.dword	_ZN30_INTERNAL_c6b7cc6f_4_k_cu_main6thrust24THRUST_300001_SM_1000_NS8cuda_cub10par_nosyncE
	.align		8
        /*00f8*/ 	.dword	_ZN30_INTERNAL_c6b7cc6f_4_k_cu_main6thrust24THRUST_300001_SM_1000_NS6system6detail10sequential3seqE
	.align		8
        /*0100*/ 	.dword	_ZN30_INTERNAL_c6b7cc6f_4_k_cu_main6thrust24THRUST_300001_SM_1000_NS12placeholders2_1E
	.align		8
        /*0108*/ 	.dword	_ZN30_INTERNAL_c6b7cc6f_4_k_cu_main6thrust24THRUST_300001_SM_1000_NS12placeholders2_2E
	.align		8
        /*0110*/ 	.dword	_ZN30_INTERNAL_c6b7cc6f_4_k_cu_main6thrust24THRUST_300001_SM_1000_NS12placeholders2_3E
	.align		8
        /*0118*/ 	.dword	_ZN30_INTERNAL_c6b7cc6f_4_k_cu_main6thrust24THRUST_300001_SM_1000_NS12placeholders2_4E
	.align		8
        /*0120*/ 	.dword	_ZN30_INTERNAL_c6b7cc6f_4_k_cu_main6thrust24THRUST_300001_SM_1000_NS12placeholders2_5E
	.align		8
        /*0128*/ 	.dword	_ZN30_INTERNAL_c6b7cc6f_4_k_cu_main6thrust24THRUST_300001_SM_1000_NS12placeholders2_6E
	.align		8
        /*0130*/ 	.dword	_ZN30_INTERNAL_c6b7cc6f_4_k_cu_main6thrust24THRUST_300001_SM_1000_NS12placeholders2_7E
	.align		8
        /*0138*/ 	.dword	_ZN30_INTERNAL_c6b7cc6f_4_k_cu_main6thrust24THRUST_300001_SM_1000_NS12placeholders2_8E
	.align		8
        /*0140*/ 	.dword	_ZN30_INTERNAL_c6b7cc6f_4_k_cu_main6thrust24THRUST_300001_SM_1000_NS12placeholders2_9E
	.align		8
        /*0148*/ 	.dword	_ZN30_INTERNAL_c6b7cc6f_4_k_cu_main6thrust24THRUST_300001_SM_1000_NS12placeholders3_10E
	.align		8
        /*0150*/ 	.dword	_ZN30_INTERNAL_c6b7cc6f_4_k_cu_main6thrust24THRUST_300001_SM_1000_NS3seqE


//--------------------- .text._ZN3cub18CUB_300001_SM_10006detail9transform16transform_kernelINS2_10policy_hubILb1EN4cuda3std3__45tupleIJN6thrust24THRUST_300001_SM_1000_NS6detail15normal_iteratorINSA_10device_ptrIiEEEESF_EEEE10policy1000El5saxpySF_JPiSK_EEEvT0_iT1_T2_DpNS2_10kernel_argIT3_EE --------------------------
	.section	.text._ZN3cub18CUB_300001_SM_10006detail9transform16transform_kernelINS2_10policy_hubILb1EN4cuda3std3__45tupleIJN6thrust24THRUST_300001_SM_1000_NS6detail15normal_iteratorINSA_10device_ptrIiEEEESF_EEEE10policy1000El5saxpySF_JPiSK_EEEvT0_iT1_T2_DpNS2_10kernel_argIT3_EE,"ax",@progbits
	.align	128
        .global         _ZN3cub18CUB_300001_SM_10006detail9transform16transform_kernelINS2_10policy_hubILb1EN4cuda3std3__45tupleIJN6thrust24THRUST_300001_SM_1000_NS6detail15normal_iteratorINSA_10device_ptrIiEEEESF_EEEE10policy1000El5saxpySF_JPiSK_EEEvT0_iT1_T2_DpNS2_10kernel_argIT3_EE
        .type           _ZN3cub18CUB_300001_SM_10006detail9transform16transform_kernelINS2_10policy_hubILb1EN4cuda3std3__45tupleIJN6thrust24THRUST_300001_SM_1000_NS6detail15normal_iteratorINSA_10device_ptrIiEEEESF_EEEE10policy1000El5saxpySF_JPiSK_EEEvT0_iT1_T2_DpNS2_10kernel_argIT3_EE,@function
        .size           _ZN3cub18CUB_300001_SM_10006detail9transform16transform_kernelINS2_10policy_hubILb1EN4cuda3std3__45tupleIJN6thrust24THRUST_300001_SM_1000_NS6detail15normal_iteratorINSA_10device_ptrIiEEEESF_EEEE10policy1000El5saxpySF_JPiSK_EEEvT0_iT1_T2_DpNS2_10kernel_argIT3_EE,(.L_x_35 - _ZN3cub18CUB_300001_SM_10006detail9transform16transform_kernelINS2_10policy_hubILb1EN4cuda3std3__45tupleIJN6thrust24THRUST_300001_SM_1000_NS6detail15normal_iteratorINSA_10device_ptrIiEEEESF_EEEE10policy1000El5saxpySF_JPiSK_EEEvT0_iT1_T2_DpNS2_10kernel_argIT3_EE)
        .other          _ZN3cub18CUB_300001_SM_10006detail9transform16transform_kernelINS2_10policy_hubILb1EN4cuda3std3__45tupleIJN6thrust24THRUST_300001_SM_1000_NS6detail15normal_iteratorINSA_10device_ptrIiEEEESF_EEEE10policy1000El5saxpySF_JPiSK_EEEvT0_iT1_T2_DpNS2_10kernel_argIT3_EE,@"STO_CUDA_ENTRY STV_DEFAULT"
_ZN3cub18CUB_300001_SM_10006detail9transform16transform_kernelINS2_10policy_hubILb1EN4cuda3std3__45tupleIJN6thrust24THRUST_300001_SM_1000_NS6detail15normal_iteratorINSA_10device_ptrIiEEEESF_EEEE10policy1000El5saxpySF_JPiSK_EEEvT0_iT1_T2_DpNS2_10kernel_argIT3_EE:
.text._ZN3cub18CUB_300001_SM_10006detail9transform16transform_kernelINS2_10policy_hubILb1EN4cuda3std3__45tupleIJN6thrust24THRUST_300001_SM_1000_NS6detail15normal_iteratorINSA_10device_ptrIiEEEESF_EEEE10policy1000El5saxpySF_JPiSK_EEEvT0_iT1_T2_DpNS2_10kernel_argIT3_EE:
[----:B------:R-:W-:Y:S08]  /*0000*/  LDC R1, c[0x0][0x37c] ;  /* 0x0000df00ff017b82 */ /* 0x000ff00000000800 */
[----:B------:R-:W0:Y:S01]  /*0010*/  LDC R8, c[0x0][0x388] ;  /* 0x0000e200ff087b82 */ /* 0x000e220000000800 */
[----:B------:R-:W1:Y:S01]  /*0020*/  LDCU.64 UR6, c[0x0][0x380] ;  /* 0x00007000ff0677ac */ /* 0x000e620008000a00 */
[----:B------:R-:W2:Y:S01]  /*0030*/  S2R R9, SR_TID.X ;  /* 0x0000000000097919 */ /* 0x000ea20000002100 */
[----:B------:R-:W-:Y:S05]  /*0040*/  BSSY.RECONVERGENT B0, `(.L_x_0) ;  /* 0x0000029000007945 */ /* 0x000fea0003800200 */
[----:B------:R-:W3:Y:S01]  /*0050*/  S2UR UR4, SR_CTAID.X ;  /* 0x00000000000479c3 */ /* 0x000ee20000002500 */
[----:B0-----:R-:W-:-:S04]  /*0060*/  SHF.L.U32 R5, R8, 0x7, RZ ;  /* 0x0000000708057819 */ /* 0x001fc800000006ff */
[----:B------:R-:W-:Y:S01]  /*0070*/  SHF.R.S32.HI R0, RZ, 0x1f, R5 ;  /* 0x0000001fff007819 */ /* 0x000fe20000011405 */
[----:B---3--:R-:W-:Y:S01]  /*0080*/  IMAD.WIDE.U32 R2, R5, UR4, RZ ;  /* 0x0000000405027c25 */ /* 0x008fe2000f8e00ff */
[----:B--2---:R-:W-:-:S03]  /*0090*/  SHF.L.U32 R13, R9, 0x7, RZ ;  /* 0x00000007090d7819 */ /* 0x004fc600000006ff */
[----:B------:R-:W-:Y:S01]  /*00a0*/  IMAD R7, R0, UR4, RZ ;  /* 0x0000000400077c24 */ /* 0x000fe2000f8e02ff */
[----:B-1----:R-:W-:-:S03]  /*00b0*/  IADD3 R4, P1, PT, -R2, UR6, RZ ;  /* 0x0000000602047c10 */ /* 0x002fc6000ff3e1ff */
[----:B------:R-:W-:Y:S01]  /*00c0*/  IMAD.IADD R7, R3, 0x1, R7 ;  /* 0x0000000103077824 */ /* 0x000fe200078e0207 */
[----:B------:R-:W-:-:S04]  /*00d0*/  ISETP.LT.U32.AND P0, PT, R4, R5, PT ;  /* 0x000000050400720c */ /* 0x000fc80003f01070 */
[----:B------:R-:W-:-:S04]  /*00e0*/  IADD3.X R11, PT, PT, ~R7, UR7, RZ, P1, !PT ;  /* 0x00000007070b7c10 */ /* 0x000fc80008ffe5ff */
[----:B------:R-:W-:-:S04]  /*00f0*/  ISETP.LT.AND.EX P0, PT, R11, R0, PT, P0 ;  /* 0x000000000b00720c */ /* 0x000fc80003f01300 */
[----:B------:R-:W-:-:S05]  /*0100*/  SEL R0, R4, R5, P0 ;  /* 0x0000000504007207 */ /* 0x000fca0000000000 */
[----:B------:R-:W-:-:S05]  /*0110*/  IMAD.SHL.U32 R4, R0, 0x4, RZ ;  /* 0x0000000400047824 */ /* 0x000fca00078e00ff */
[----:B------:R-:W-:-:S13]  /*0120*/  ISETP.GE.AND P0, PT, R13, R4, PT ;  /* 0x000000040d00720c */ /* 0x000fda0003f06270 */
[----:B------:R-:W-:Y:S05]  /*0130*/  @P0 BRA `(.L_x_1) ;  /* 0x0000000000640947 */ /* 0x000fea0003800000 */
[----:B------:R-:W0:Y:S01]  /*0140*/  LDCU.64 UR4, c[0x0][0x398] ;  /* 0x00007300ff0477ac */ /* 0x000e220008000a00 */
[C---:B------:R-:W-:Y:S01]  /*0150*/  SHF.L.U32 R6, R2.reuse, 0x2, RZ ;  /* 0x0000000202067819 */ /* 0x040fe200000006ff */
[----:B------:R-:W-:Y:S01]  /*0160*/  BSSY.RECONVERGENT B1, `(.L_x_2) ;  /* 0x000000c000017945 */ /* 0x000fe20003800200 */
[----:B------:R-:W-:Y:S01]  /*0170*/  SHF.L.U64.HI R12, R2, 0x2, R7 ;  /* 0x00000002020c7819 */ /* 0x000fe20000010207 */
[----:B------:R-:W-:Y:S01]  /*0180*/  IMAD.MOV.U32 R15, RZ, RZ, R13 ;  /* 0x000000ffff0f7224 */ /* 0x000fe200078e000d */
[----:B0-----:R-:W-:-:S04]  /*0190*/  IADD3 R10, P0, PT, R6, UR4, RZ ;  /* 0x00000004060a7c10 */ /* 0x001fc8000ff1e0ff */
[----:B------:R-:W-:-:S03]  /*01a0*/  IADD3.X R11, PT, PT, R12, UR5, RZ, P0, !PT ;  /* 0x000000050c0b7c10 */ /* 0x000fc600087fe4ff */
[----:B------:R-:W-:-:S07]  /*01b0*/  IMAD.WIDE.U32 R10, R9, 0x80, R10 ;  /* 0x00000080090a7825 */ /* 0x000fce00078e000a */
.L_x_3:
[----:B------:R-:W-:Y:S01]  /*01c0*/  IADD3 R15, PT, PT, R15, 0x4000, RZ ;  /* 0x000040000f0f7810 */ /* 0x000fe20007ffe0ff */
[----:B------:R0:W-:Y:S03]  /*01d0*/  CCTL.E.PF2 [R10] ;  /* 0x000000000a00798f */ /* 0x0001e60000800100 */
[----:B------:R-:W-:Y:S02]  /*01e0*/  ISETP.GE.AND P0, PT, R15, R4, PT ;  /* 0x000000040f00720c */ /* 0x000fe40003f06270 */
[----:B0-----:R-:W-:-:S05]  /*01f0*/  IADD3 R10, P1, PT, R10, 0x4000, RZ ;  /* 0x000040000a0a7810 */ /* 0x001fca0007f3e0ff */
[----:B------:R-:W-:-:S06]  /*0200*/  IMAD.X R11, RZ, RZ, R11, P1 ;  /* 0x000000ffff0b7224 */ /* 0x000fcc00008e060b */
[----:B------:R-:W-:Y:S05]  /*0210*/  @!P0 BRA `(.L_x_3) ;  /* 0xfffffffc00e88947 */ /* 0x000fea000383ffff */
[----:B------:R-:W-:Y:S05]  /*0220*/  BSYNC.RECONVERGENT B1 ;  /* 0x0000000000017941 */ /* 0x000fea0003800200 */
.L_x_2:
[----:B------:R-:W0:Y:S02]  /*0230*/  LDCU.64 UR4, c[0x0][0x3a8] ;  /* 0x00007500ff0477ac */ /* 0x000e240008000a00 */
[----:B0-----:R-:W-:-:S04]  /*0240*/  IADD3 R10, P0, PT, R6, UR4, RZ ;  /* 0x00000004060a7c10 */ /* 0x001fc8000ff1e0ff */
[----:B------:R-:W-:-:S03]  /*0250*/  IADD3.X R11, PT, PT, R12, UR5, RZ, P0, !PT ;  /* 0x000000050c0b7c10 */ /* 0x000fc600087fe4ff */
[----:B------:R-:W-:-:S07]  /*0260*/  IMAD.WIDE.U32 R10, R9, 0x80, R10 ;  /* 0x00000080090a7825 */ /* 0x000fce00078e000a */
.L_x_4:
[----:B------:R-:W-:Y:S01]  /*0270*/  IADD3 R13, PT, PT, R13, 0x4000, RZ ;  /* 0x000040000d0d7810 */ /* 0x000fe20007ffe0ff */
[----:B------:R0:W-:Y:S03]  /*0280*/  CCTL.E.PF2 [R10] ;  /* 0x000000000a00798f */ /* 0x0001e60000800100 */
[----:B------:R-:W-:Y:S02]  /*0290*/  ISETP.GE.AND P0, PT, R13, R4, PT ;  /* 0x000000040d00720c */ /* 0x000fe40003f06270 */
[----:B0-----:R-:W-:-:S05]  /*02a0*/  IADD3 R10, P1, PT, R10, 0x4000, RZ ;  /* 0x000040000a0a7810 */ /* 0x001fca0007f3e0ff */
[----:B------:R-:W-:-:S06]  /*02b0*/  IMAD.X R11, RZ, RZ, R11, P1 ;  /* 0x000000ffff0b7224 */ /* 0x000fcc00008e060b */
[----:B------:R-:W-:Y:S05]  /*02c0*/  @!P0 BRA `(.L_x_4) ;  /* 0xfffffffc00e88947 */ /* 0x000fea000383ffff */
.L_x_1:
[----:B------:R-:W-:Y:S05]  /*02d0*/  BSYNC.RECONVERGENT B0 ;  /* 0x0000000000007941 */ /* 0x000fea0003800200 */
.L_x_0:
[----:B------:R-:W0:Y:S01]  /*02e0*/  LDCU.128 UR8, c[0x0][0x390] ;  /* 0x00007200ff0877ac */ /* 0x000e220008000c00 */
[----:B------:R-:W-:Y:S02]  /*02f0*/  ISETP.NE.AND P0, PT, R5, R0, PT ;  /* 0x000000000500720c */ /* 0x000fe40003f05270 */
[C---:B------:R-:W-:Y:S01]  /*0300*/  SHF.L.U32 R10, R2.reuse, 0x2, RZ ;  /* 0x00000002020a7819 */ /* 0x040fe200000006ff */
[----:B------:R-:W1:Y:S01]  /*0310*/  LDCU.64 UR6, c[0x0][0x3a8] ;  /* 0x00007500ff0677ac */ /* 0x000e620008000a00 */
[----:B------:R-:W-:Y:S02]  /*0320*/  SHF.L.U64.HI R3, R2, 0x2, R7 ;  /* 0x0000000202037819 */ /* 0x000fe40000010207 */
[C---:B------:R-:W-:Y:S01]  /*0330*/  R2UR UR14, R10.reuse ;  /* 0x000000000a0e72ca */ /* 0x040fe200000e0000 */
[----:B------:R-:W2:Y:S01]  /*0340*/  LDCU.64 UR12, c[0x0][0x358] ;  /* 0x00006b00ff0c77ac */ /* 0x000ea20008000a00 */
[----:B------:R-:W-:Y:S02]  /*0350*/  R2UR UR15, R3 ;  /* 0x00000000030f72ca */ /* 0x000fe400000e0000 */
[----:B0-----:R-:W-:-:S02]  /*0360*/  IADD3 R6, P2, PT, R10, UR10, RZ ;  /* 0x0000000a0a067c10 */ /* 0x001fc4000ff5e0ff */
[C---:B------:R-:W-:Y:S02]  /*0370*/  IADD3 R2, P1, PT, R10.reuse, UR8, RZ ;  /* 0x000000080a027c10 */ /* 0x040fe4000ff3e0ff */
[----:B-1----:R-:W-:Y:S02]  /*0380*/  IADD3 R4, P3, PT, R10, UR6, RZ ;  /* 0x000000060a047c10 */ /* 0x002fe4000ff7e0ff */
[C---:B------:R-:W-:Y:S02]  /*0390*/  IADD3.X R7, PT, PT, R3.reuse, UR11, RZ, P2, !PT ;  /* 0x0000000b03077c10 */ /* 0x040fe400097fe4ff */
[C---:B------:R-:W-:Y:S02]  /*03a0*/  IADD3.X R5, PT, PT, R3.reuse, UR7, RZ, P3, !PT ;  /* 0x0000000703057c10 */ /* 0x040fe40009ffe4ff */
[----:B------:R-:W-:Y:S01]  /*03b0*/  IADD3.X R3, PT, PT, R3, UR9, RZ, P1, !PT ;  /* 0x0000000903037c10 */ /* 0x000fe20008ffe4ff */
[----:B--2---:R-:W-:Y:S06]  /*03c0*/  @!P0 BRA `(.L_x_5) ;  /* 0x0000001000408947 */ /* 0x004fec0003800000 */
[----:B------:R-:W-:-:S13]  /*03d0*/  ISETP.GE.AND P0, PT, R8, 0x1, PT ;  /* 0x000000010800780c */ /* 0x000fda0003f06270 */
[----:B------:R-:W-:Y:S05]  /*03e0*/  @!P0 EXIT ;  /* 0x000000000000894d */ /* 0x000fea0003800000 */
[C---:B------:R-:W-:Y:S01]  /*03f0*/  ISETP.GE.U32.AND P0, PT, R8.reuse, 0x8, PT ;  /* 0x000000080800780c */ /* 0x040fe20003f06070 */
[----:B------:R-:W-:Y:S01]  /*0400*/  IMAD.MOV.U32 R16, RZ, RZ, RZ ;  /* 0x000000ffff107224 */ /* 0x000fe200078e00ff */
[----:B------:R-:W-:-:S11]  /*0410*/  LOP3.LUT R18, R8, 0x7, RZ, 0xc0, !PT ;  /* 0x0000000708127812 */ /* 0x000fd600078ec0ff */
[----:B------:R-:W-:Y:S05]  /*0420*/  @!P0 BRA `(.L_x_6) ;  /* 0x0000000800948947 */ /* 0x000fea0003800000 */
[----:B------:R-:W-:-:S13]  /*0430*/  ISETP.GE.AND P0, PT, R9, R0, PT ;  /* 0x000000000900720c */ /* 0x000fda0003f06270 */
[C---:B------:R-:W-:Y:S01]  /*0440*/  @!P0 IMAD.WIDE.U32 R14, R9.reuse, 0x4, R6 ;  /* 0x00000004090e8825 */ /* 0x040fe200078e0006 */
[----:B------:R-:W0:Y:S03]  /*0450*/  @!P0 LDC R20, c[0x0][0x38c] ;  /* 0x0000e300ff148b82 */ /* 0x000e260000000800 */
[C---:B------:R-:W-:Y:S02]  /*0460*/  @!P0 IMAD.WIDE.U32 R16, R9.reuse, 0x4, R4 ;  /* 0x0000000409108825 */ /* 0x040fe400078e0004 */
[----:B------:R-:W0:Y:S04]  /*0470*/  @!P0 LDG.E R14, desc[UR12][R14.64] ;  /* 0x0000000c0e0e8981 */ /* 0x000e28000c1e1900 */
[----:B------:R1:W0:Y:S01]  /*0480*/  @!P0 LDG.E R17, desc[UR12][R16.64] ;  /* 0x0000000c10118981 */ /* 0x000222000c1e1900 */
[C---:B------:R-:W-:Y:S01]  /*0490*/  IADD3 R19, PT, PT, R9.reuse, 0x80, RZ ;  /* 0x0000008009137810 */ /* 0x040fe20007ffe0ff */
[----:B------:R-:W-:-:S03]  /*04a0*/  @!P0 IMAD.WIDE.U32 R22, R9, 0x4, R2 ;  /* 0x0000000409168825 */ /* 0x000fc600078e0002 */
[C---:B------:R-:W-:Y:S01]  /*04b0*/  ISETP.GE.AND P1, PT, R19.reuse, R0, PT ;  /* 0x000000001300720c */ /* 0x040fe20003f26270 */
[----:B------:R-:W-:-:S04]  /*04c0*/  IMAD.WIDE R12, R19, 0x4, R6 ;  /* 0x00000004130c7825 */ /* 0x000fc800078e0206 */
[----:B------:R-:W-:-:S08]  /*04d0*/  IMAD.WIDE R10, R19, 0x4, R4 ;  /* 0x00000004130a7825 */ /* 0x000fd000078e0204 */
[----:B-1----:R-:W1:Y:S01]  /*04e0*/  @!P1 LDC R16, c[0x0][0x38c] ;  /* 0x0000e300ff109b82 */ /* 0x002e620000000800 */
[----:B0-----:R-:W-:-:S06]  /*04f0*/  @!P0 IMAD R20, R14, R20, R17 ;  /* 0x000000140e148224 */ /* 0x001fcc00078e0211 */
[----:B------:R-:W0:Y:S08]  /*0500*/  @!P0 I2F.F64 R20, R20 ;  /* 0x0000001400148312 */ /* 0x000e300000201c00 */
[----:B0-----:R-:W0:Y:S02]  /*0510*/  @!P0 F2I.F64.TRUNC R21, R20 ;  /* 0x0000001400158311 */ /* 0x001e24000030d100 */
[----:B0-----:R0:W-:Y:S04]  /*0520*/  @!P0 STG.E desc[UR12][R22.64], R21 ;  /* 0x0000001516008986 */ /* 0x0011e8000c10190c */
[----:B------:R-:W1:Y:S04]  /*0530*/  @!P1 LDG.E R14, desc[UR12][R12.64] ;  /* 0x0000000c0c0e9981 */ /* 0x000e68000c1e1900 */
[----:B------:R-:W1:Y:S02]  /*0540*/  @!P1 LDG.E R15, desc[UR12][R10.64] ;  /* 0x0000000c0a0f9981 */ /* 0x000e64000c1e1900 */
[----:B-1----:R-:W-:-:S02]  /*0550*/  @!P1 IMAD R16, R14, R16, R15 ;  /* 0x000000100e109224 */ /* 0x002fc400078e020f */
[----:B------:R-:W-:-:S04]  /*0560*/  VIADD R15, R9, 0x100 ;  /* 0x00000100090f7836 */ /* 0x000fc80000000000 */
[----:B------:R-:W1:Y:S01]  /*0570*/  @!P1 I2F.F64 R16, R16 ;  /* 0x0000001000109312 */ /* 0x000e620000201c00 */
[----:B------:R-:W-:Y:S01]  /*0580*/  ISETP.GE.AND P0, PT, R15, R0, PT ;  /* 0x000000000f00720c */ /* 0x000fe20003f06270 */
[----:B------:R-:W-:-:S12]  /*0590*/  IMAD.WIDE R14, R19, 0x4, R2 ;  /* 0x00000004130e7825 */ /* 0x000fd800078e0202 */
[----:B0-----:R-:W0:Y:S01]  /*05a0*/  @!P0 LDC R21, c[0x0][0x38c] ;  /* 0x0000e300ff158b82 */ /* 0x001e220000000800 */
[----:B-1----:R-:W1:Y:S02]  /*05b0*/  @!P1 F2I.F64.TRUNC R17, R16 ;  /* 0x0000001000119311 */ /* 0x002e64000030d100 */
[----:B-1----:R1:W-:Y:S04]  /*05c0*/  @!P1 STG.E desc[UR12][R14.64], R17 ;  /* 0x000000110e009986 */ /* 0x0023e8000c10190c */
[----:B------:R-:W0:Y:S04]  /*05d0*/  @!P0 LDG.E R19, desc[UR12][R12.64+0x200] ;  /* 0x0002000c0c138981 */ /* 0x000e28000c1e1900 */
[----:B------:R-:W0:Y:S02]  /*05e0*/  @!P0 LDG.E R20, desc[UR12][R10.64+0x200] ;  /* 0x0002000c0a148981 */ /* 0x000e24000c1e1900 */
[----:B0-----:R-:W-:Y:S01]  /*05f0*/  @!P0 IMAD R20, R19, R21, R20 ;  /* 0x0000001513148224 */ /* 0x001fe200078e0214 */
[----:B------:R-:W-:-:S04]  /*0600*/  IADD3 R19, PT, PT, R9, 0x180, RZ ;  /* 0x0000018009137810 */ /* 0x000fc80007ffe0ff */
[----:B------:R-:W-:Y:S01]  /*0610*/  ISETP.GE.AND P1, PT, R19, R0, PT ;  /* 0x000000001300720c */ /* 0x000fe20003f26270 */
[----:B------:R-:W0:-:S12]  /*0620*/  @!P0 I2F.F64 R20, R20 ;  /* 0x0000001400148312 */ /* 0x000e180000201c00 */
[----:B------:R-:W2:Y:S01]  /*0630*/  @!P1 LDC R19, c[0x0][0x38c] ;  /* 0x0000e300ff139b82 */ /* 0x000ea20000000800 */
[----:B0-----:R-:W0:Y:S02]  /*0640*/  @!P0 F2I.F64.TRUNC R21, R20 ;  /* 0x0000001400158311 */ /* 0x001e24000030d100 */
[----:B0-----:R0:W-:Y:S04]  /*0650*/  @!P0 STG.E desc[UR12][R14.64+0x200], R21 ;  /* 0x000200150e008986 */ /* 0x0011e8000c10190c */
[----:B------:R-:W2:Y:S04]  /*0660*/  @!P1 LDG.E R16, desc[UR12][R12.64+0x400] ;  /* 0x0004000c0c109981 */ /* 0x000ea8000c1e1900 */
[----:B-1----:R-:W2:Y:S02]  /*0670*/  @!P1 LDG.E R17, desc[UR12][R10.64+0x400] ;  /* 0x0004000c0a119981 */ /* 0x002ea4000c1e1900 */
[----:B--2---:R-:W-:-:S02]  /*0680*/  @!P1 IMAD R16, R16, R19, R17 ;  /* 0x0000001310109224 */ /* 0x004fc400078e0211 */
[----:B------:R-:W-:-:S04]  /*0690*/  VIADD R19, R9, 0x200 ;  /* 0x0000020009137836 */ /* 0x000fc80000000000 */
[----:B------:R-:W1:Y:S01]  /*06a0*/  @!P1 I2F.F64 R16, R16 ;  /* 0x0000001000109312 */ /* 0x000e620000201c00 */
[----:B------:R-:W-:-:S13]  /*06b0*/  ISETP.GE.AND P0, PT, R19, R0, PT ;  /* 0x000000001300720c */ /* 0x000fda0003f06270 */
        /* <DEDUP_REMOVED lines=32> */
[----:B--2---:R-:W-:Y:S01]  /*08c0*/  @!P1 IMAD R17, R16, R19, R17 ;  /* 0x0000001310119224 */ /* 0x004fe200078e0211 */
[----:B------:R-:W-:-:S03]  /*08d0*/  LOP3.LUT R16, R8, 0x7ffffff8, RZ, 0xc0, !PT ;  /* 0x7ffffff808107812 */ /* 0x000fc600078ec0ff */
[----:B------:R-:W1:Y:S01]  /*08e0*/  @!P1 I2F.F64 R22, R17 ;  /* 0x0000001100169312 */ /* 0x000e620000201c00 */
[----:B------:R-:W-:-:S07]  /*08f0*/  ISETP.NE.AND P0, PT, R16, 0x8, PT ;  /* 0x000000081000780c */ /* 0x000fce0003f05270 */
[----:B-1----:R-:W1:Y:S02]  /*0900*/  @!P1 F2I.F64.TRUNC R23, R22 ;  /* 0x0000001600179311 */ /* 0x002e64000030d100 */
[----:B-1----:R0:W-:Y:S04]  /*0910*/  @!P1 STG.E desc[UR12][R14.64+0xc00], R23 ;  /* 0x000c00170e009986 */ /* 0x0021e8000c10190c */
[----:B------:R-:W-:Y:S05]  /*0920*/  @!P0 BRA `(.L_x_6) ;  /* 0x0000000400548947 */ /* 0x000fea0003800000 */
[----:B------:R-:W-:Y:S01]  /*0930*/  IMAD.MOV.U32 R8, RZ, RZ, 0x8 ;  /* 0x00000008ff087424 */ /* 0x000fe200078e00ff */
[----:B------:R-:W1:Y:S06]  /*0940*/  LDCU UR4, c[0x0][0x38c] ;  /* 0x00007180ff0477ac */ /* 0x000e6c0008000800 */
.L_x_9:
[----:B------:R-:W-:-:S04]  /*0950*/  LEA R17, R8, R9, 0x7 ;  /* 0x0000000908117211 */ /* 0x000fc800078e38ff */
[----:B------:R-:W-:-:S13]  /*0960*/  ISETP.GE.AND P0, PT, R17, R0, PT ;  /* 0x000000001100720c */ /* 0x000fda0003f06270 */
[C---:B0-----:R-:W-:Y:S01]  /*0970*/  @!P0 IMAD.WIDE.U32 R20, R17.reuse, 0x4, R6 ;  /* 0x0000000411148825 */ /* 0x041fe200078e0006 */
[----:B------:R-:W0:Y:S03]  /*0980*/  @!P0 LDC R24, c[0x0][0x38c] ;  /* 0x0000e300ff188b82 */ /* 0x000e260000000800 */
[C---:B------:R-:W-:Y:S02]  /*0990*/  @!P0 IMAD.WIDE.U32 R22, R17.reuse, 0x4, R4 ;  /* 0x0000000411168825 */ /* 0x040fe400078e0004 */
[----:B------:R-:W0:Y:S04]  /*09a0*/  @!P0 LDG.E R20, desc[UR12][R20.64] ;  /* 0x0000000c14148981 */ /* 0x000e28000c1e1900 */
[----:B------:R2:W0:Y:S01]  /*09b0*/  @!P0 LDG.E R23, desc[UR12][R22.64] ;  /* 0x0000000c16178981 */ /* 0x000422000c1e1900 */
[----:B------:R-:W-:-:S02]  /*09c0*/  VIADD R15, R17, 0x80 ;  /* 0x00000080110f7836 */ /* 0x000fc40000000000 */
[----:B------:R-:W-:-:S03]  /*09d0*/  @!P0 IMAD.WIDE.U32 R26, R17, 0x4, R2 ;  /* 0x00000004111a8825 */ /* 0x000fc600078e0002 */
[C---:B------:R-:W-:Y:S01]  /*09e0*/  ISETP.GE.AND P1, PT, R15.reuse, R0, PT ;  /* 0x000000000f00720c */ /* 0x040fe20003f26270 */
[----:B------:R-:W-:-:S04]  /*09f0*/  IMAD.WIDE R10, R15, 0x4, R6 ;  /* 0x000000040f0a7825 */ /* 0x000fc800078e0206 */
[----:B------:R-:W-:-:S08]  /*0a00*/  IMAD.WIDE R12, R15, 0x4, R4 ;  /* 0x000000040f0c7825 */ /* 0x000fd000078e0204 */
[----:B--2---:R-:W2:Y:S01]  /*0a10*/  @!P1 LDC R22, c[0x0][0x38c] ;  /* 0x0000e300ff169b82 */ /* 0x004ea20000000800 */
[----:B0-----:R-:W-:-:S06]  /*0a20*/  @!P0 IMAD R24, R20, R24, R23 ;  /* 0x0000001814188224 */ /* 0x001fcc00078e0217 */
[----:B------:R-:W0:Y:S08]  /*0a30*/  @!P0 I2F.F64 R24, R24 ;  /* 0x0000001800188312 */ /* 0x000e300000201c00 */
[----:B0-----:R-:W0:Y:S02]  /*0a40*/  @!P0 F2I.F64.TRUNC R25, R24 ;  /* 0x0000001800198311 */ /* 0x001e24000030d100 */
[----:B0-----:R-:W-:Y:S04]  /*0a50*/  @!P0 STG.E desc[UR12][R26.64], R25 ;  /* 0x000000191a008986 */ /* 0x001fe8000c10190c */
[----:B------:R-:W2:Y:S04]  /*0a60*/  @!P1 LDG.E R14, desc[UR12][R10.64] ;  /* 0x0000000c0a0e9981 */ /* 0x000ea8000c1e1900 */
[----:B------:R-:W2:Y:S02]  /*0a70*/  @!P1 LDG.E R19, desc[UR12][R12.64] ;  /* 0x0000000c0c139981 */ /* 0x000ea4000c1e1900 */
[----:B--2---:R-:W-:Y:S01]  /*0a80*/  @!P1 IMAD R22, R14, R22, R19 ;  /* 0x000000160e169224 */ /* 0x004fe200078e0213 */
[----:B------:R-:W-:Y:S01]  /*0a90*/  IADD3 R19, PT, PT, R17, 0x100, RZ ;  /* 0x0000010011137810 */ /* 0x000fe20007ffe0ff */
[----:B------:R-:W-:-:S03]  /*0aa0*/  IMAD.WIDE R14, R15, 0x4, R2 ;  /* 0x000000040f0e7825 */ /* 0x000fc600078e0202 */
[----:B------:R-:W-:Y:S01]  /*0ab0*/  ISETP.GE.AND P0, PT, R19, R0, PT ;  /* 0x000000001300720c */ /* 0x000fe20003f06270 */
[----:B------:R-:W0:-:S12]  /*0ac0*/  @!P1 I2F.F64 R22, R22 ;  /* 0x0000001600169312 */ /* 0x000e180000201c00 */
[----:B------:R-:W2:Y:S01]  /*0ad0*/  @!P0 LDC R21, c[0x0][0x38c] ;  /* 0x0000e300ff158b82 */ /* 0x000ea20000000800 */
[----:B0-----:R-:W0:Y:S02]  /*0ae0*/  @!P1 F2I.F64.TRUNC R23, R22 ;  /* 0x0000001600179311 */ /* 0x001e24000030d100 */
[----:B0-----:R0:W-:Y:S04]  /*0af0*/  @!P1 STG.E desc[UR12][R14.64], R23 ;  /* 0x000000170e009986 */ /* 0x0011e8000c10190c */
[----:B------:R-:W2:Y:S04]  /*0b00*/  @!P0 LDG.E R19, desc[UR12][R10.64+0x200] ;  /* 0x0002000c0a138981 */ /* 0x000ea8000c1e1900 */
[----:B------:R-:W2:Y:S02]  /*0b10*/  @!P0 LDG.E R20, desc[UR12][R12.64+0x200] ;  /* 0x0002000c0c148981 */ /* 0x000ea4000c1e1900 */
[----:B--2---:R-:W-:Y:S01]  /*0b20*/  @!P0 IMAD R20, R19, R21, R20 ;  /* 0x0000001513148224 */ /* 0x004fe200078e0214 */
[----:B------:R-:W-:-:S04]  /*0b30*/  IADD3 R19, PT, PT, R17, 0x180, RZ ;  /* 0x0000018011137810 */ /* 0x000fc80007ffe0ff */
[----:B------:R-:W-:Y:S01]  /*0b40*/  ISETP.GE.AND P1, PT, R19, R0, PT ;  /* 0x000000001300720c */ /* 0x000fe20003f26270 */
[----:B------:R-:W2:-:S12]  /*0b50*/  @!P0 I2F.F64 R20, R20 ;  /* 0x0000001400148312 */ /* 0x000e980000201c00 */
[----:B0-----:R-:W0:Y:S01]  /*0b60*/  @!P1 LDC R23, c[0x0][0x38c] ;  /* 0x0000e300ff179b82 */ /* 0x001e220000000800 */
[----:B--2---:R-:W2:Y:S02]  /*0b70*/  @!P0 F2I.F64.TRUNC R21, R20 ;  /* 0x0000001400158311 */ /* 0x004ea4000030d100 */
[----:B--2---:R2:W-:Y:S04]  /*0b80*/  @!P0 STG.E desc[UR12][R14.64+0x200], R21 ;  /* 0x000200150e008986 */ /* 0x0045e8000c10190c */
[----:B------:R-:W0:Y:S04]  /*0b90*/  @!P1 LDG.E R19, desc[UR12][R10.64+0x400] ;  /* 0x0004000c0a139981 */ /* 0x000e28000c1e1900 */
[----:B------:R-:W0:Y:S02]  /*0ba0*/  @!P1 LDG.E R22, desc[UR12][R12.64+0x400] ;  /* 0x0004000c0c169981 */ /* 0x000e24000c1e1900 */
[----:B0-----:R-:W-:-:S02]  /*0bb0*/  @!P1 IMAD R22, R19, R23, R22 ;  /* 0x0000001713169224 */ /* 0x001fc400078e0216 */
[----:B------:R-:W-:-:S04]  /*0bc0*/  VIADD R19, R17, 0x200 ;  /* 0x0000020011137836 */ /* 0x000fc80000000000 */
[----:B------:R-:W0:Y:S01]  /*0bd0*/  @!P1 I2F.F64 R22, R22 ;  /* 0x0000001600169312 */ /* 0x000e220000201c00 */
[----:B------:R-:W-:-:S13]  /*0be0*/  ISETP.GE.AND P0, PT, R19, R0, PT ;  /* 0x000000001300720c */ /* 0x000fda0003f06270 */
[----:B--2---:R-:W2:Y:S01]  /*0bf0*/  @!P0 LDC R21, c[0x0][0x38c] ;  /* 0x0000e300ff158b82 */ /* 0x004ea20000000800 */
        /* <DEDUP_REMOVED lines=13> */
[----:B0-----:R-:W-:Y:S01]  /*0cd0*/  @!P1 IMAD R22, R19, R23, R22 ;  /* 0x0000001713169224 */ /* 0x001fe200078e0216 */
[----:B------:R-:W-:-:S04]  /*0ce0*/  IADD3 R19, PT, PT, R17, 0x300, RZ ;  /* 0x0000030011137810 */ /* 0x000fc80007ffe0ff */
[----:B------:R-:W-:Y:S01]  /*0cf0*/  ISETP.GE.AND P0, PT, R19, R0, PT ;  /* 0x000000001300720c */ /* 0x000fe20003f06270 */
[----:B------:R-:W0:-:S12]  /*0d00*/  @!P1 I2F.F64 R22, R22 ;  /* 0x0000001600169312 */ /* 0x000e180000201c00 */
[----:B--2---:R-:W2:Y:S01]  /*0d10*/  @!P0 LDC R21, c[0x0][0x38c] ;  /* 0x0000e300ff158b82 */ /* 0x004ea20000000800 */
[----:B0-----:R-:W0:Y:S02]  /*0d20*/  @!P1 F2I.F64.TRUNC R23, R22 ;  /* 0x0000001600179311 */ /* 0x001e24000030d100 */
[----:B0-----:R0:W-:Y:S04]  /*0d30*/  @!P1 STG.E desc[UR12][R14.64+0x800], R23 ;  /* 0x000800170e009986 */ /* 0x0011e8000c10190c */
[----:B------:R-:W2:Y:S04]  /*0d40*/  @!P0 LDG.E R19, desc[UR12][R10.64+0xa00] ;  /* 0x000a000c0a138981 */ /* 0x000ea8000c1e1900 */
[----:B------:R-:W2:Y:S01]  /*0d50*/  @!P0 LDG.E R20, desc[UR12][R12.64+0xa00] ;  /* 0x000a000c0c148981 */ /* 0x000ea2000c1e1900 */
[----:B------:R-:W-:Y:S01]  /*0d60*/  VIADD R17, R17, 0x380 ;  /* 0x0000038011117836 */ /* 0x000fe20000000000 */
[----:B------:R-:W-:Y:S01]  /*0d70*/  IADD3 R8, PT, PT, R8, 0x8, RZ ;  /* 0x0000000808087810 */ /* 0x000fe20007ffe0ff */
[----:B------:R-:W-:Y:S03]  /*0d80*/  BSSY.RECONVERGENT B0, `(.L_x_7) ;  /* 0x000000e000007945 */ /* 0x000fe60003800200 */
[----:B------:R-:W-:Y:S01]  /*0d90*/  ISETP.NE.AND P1, PT, R8, R16, PT ;  /* 0x000000100800720c */ /* 0x000fe20003f25270 */
[----:B--2---:R-:W-:-:S06]  /*0da0*/  @!P0 IMAD R20, R19, R21, R20 ;  /* 0x0000001513148224 */ /* 0x004fcc00078e0214 */
[----:B------:R-:W2:Y:S08]  /*0db0*/  @!P0 I2F.F64 R20, R20 ;  /* 0x0000001400148312 */ /* 0x000eb00000201c00 */
[----:B--2---:R-:W2:Y:S02]  /*0dc0*/  @!P0 F2I.F64.TRUNC R21, R20 ;  /* 0x0000001400158311 */ /* 0x004ea4000030d100 */
[----:B--2---:R0:W-:Y:S01]  /*0dd0*/  @!P0 STG.E desc[UR12][R14.64+0xa00], R21 ;  /* 0x000a00150e008986 */ /* 0x0041e2000c10190c */
[----:B------:R-:W-:-:S13]  /*0de0*/  ISETP.GE.AND P0, PT, R17, R0, PT ;  /* 0x000000001100720c */ /* 0x000fda0003f06270 */
[----:B0-----:R-:W-:Y:S05]  /*0df0*/  @P0 BRA `(.L_x_8) ;  /* 0x0000000000180947 */ /* 0x001fea0003800000 */
[----:B------:R-:W1:Y:S04]  /*0e00*/  LDG.E R10, desc[UR12][R10.64+0xc00] ;  /* 0x000c000c0a0a7981 */ /* 0x000e68000c1e1900 */
[----:B------:R-:W1:Y:S02]  /*0e10*/  LDG.E R13, desc[UR12][R12.64+0xc00] ;  /* 0x000c000c0c0d7981 */ /* 0x000e64000c1e1900 */
[----:B-1----:R-:W-:-:S06]  /*0e20*/  IMAD R20, R10, UR4, R13 ;  /* 0x000000040a147c24 */ /* 0x002fcc000f8e020d */
[----:B------:R-:W0:Y:S08]  /*0e30*/  I2F.F64 R20, R20 ;  /* 0x0000001400147312 */ /* 0x000e300000201c00 */
[----:B0-----:R-:W0:Y:S02]  /*0e40*/  F2I.F64.TRUNC R21, R20 ;  /* 0x0000001400157311 */ /* 0x001e24000030d100 */
[----:B0-----:R0:W-:Y:S02]  /*0e50*/  STG.E desc[UR12][R14.64+0xc00], R21 ;  /* 0x000c00150e007986 */ /* 0x0011e4000c10190c */
.L_x_8:
[----:B-1----:R-:W-:Y:S05]  /*0e60*/  BSYNC.RECONVERGENT B0 ;  /* 0x0000000000007941 */ /* 0x002fea0003800200 */
.L_x_7:
[----:B------:R-:W-:Y:S05]  /*0e70*/  @P1 BRA `(.L_x_9) ;  /* 0xfffffff800b41947 */ /* 0x000fea000383ffff */
.L_x_6:
[----:B------:R-:W-:-:S13]  /*0e80*/  ISETP.NE.AND P0, PT, R18, RZ, PT ;  /* 0x000000ff1200720c */ /* 0x000fda0003f05270 */
[----:B------:R-:W-:Y:S05]  /*0e90*/  @!P0 EXIT ;  /* 0x000000000000894d */ /* 0x000fea0003800000 */
[----:B------:R-:W1:Y:S01]  /*0ea0*/  LDC R8, c[0x0][0x388] ;  /* 0x0000e200ff087b82 */ /* 0x000e620000000800 */
[----:B------:R-:W-:Y:S02]  /*0eb0*/  ISETP.GE.U32.AND P1, PT, R18, 0x4, PT ;  /* 0x000000041200780c */ /* 0x000fe40003f26070 */
[----:B-1----:R-:W-:-:S04]  /*0ec0*/  LOP3.LUT R10, R8, 0x3, RZ, 0xc0, !PT ;  /* 0x00000003080a7812 */ /* 0x002fc800078ec0ff */
[----:B------:R-:W-:-:S07]  /*0ed0*/  ISETP.NE.AND P0, PT, R10, RZ, PT ;  /* 0x000000ff0a00720c */ /* 0x000fce0003f05270 */
[----:B------:R-:W-:Y:S06]  /*0ee0*/  @!P1 BRA `(.L_x_10) ;  /* 0x0000000000c49947 */ /* 0x000fec0003800000 */
[----:B------:R-:W-:-:S04]  /*0ef0*/  LEA R11, R16, R9, 0x7 ;  /* 0x00000009100b7211 */ /* 0x000fc800078e38ff */
[----:B------:R-:W-:-:S13]  /*0f00*/  ISETP.GE.AND P1, PT, R11, R0, PT ;  /* 0x000000000b00720c */ /* 0x000fda0003f26270 */
[C---:B------:R-:W-:Y:S01]  /*0f10*/  @!P1 IMAD.WIDE R18, R11.reuse, 0x4, R6 ;  /* 0x000000040b129825 */ /* 0x040fe200078e0206 */
[----:B------:R-:W1:Y:S03]  /*0f20*/  @!P1 LDC R22, c[0x0][0x38c] ;  /* 0x0000e300ff169b82 */ /* 0x000e660000000800 */
[C---:B0-----:R-:W-:Y:S02]  /*0f30*/  @!P1 IMAD.WIDE R20, R11.reuse, 0x4, R4 ;  /* 0x000000040b149825 */ /* 0x041fe400078e0204 */
[----:B------:R-:W1:Y:S04]  /*0f40*/  @!P1 LDG.E R18, desc[UR12][R18.64] ;  /* 0x0000000c12129981 */ /* 0x000e68000c1e1900 */
[----:B------:R-:W1:Y:S01]  /*0f50*/  @!P1 LDG.E R21, desc[UR12][R20.64] ;  /* 0x0000000c14159981 */ /* 0x000e62000c1e1900 */
[----:B------:R-:W-:-:S02]  /*0f60*/  VIADD R15, R11, 0x80 ;  /* 0x000000800b0f7836 */ /* 0x000fc40000000000 */
[----:B------:R-:W-:-:S03]  /*0f70*/  @!P1 IMAD.WIDE R24, R11, 0x4, R2 ;  /* 0x000000040b189825 */ /* 0x000fc600078e0202 */
[----:B------:R-:W-:-:S13]  /*0f80*/  ISETP.GE.AND P2, PT, R15, R0, PT ;  /* 0x000000000f00720c */ /* 0x000fda0003f46270 */
[----:B------:R-:W-:-:S04]  /*0f90*/  @!P2 IMAD.WIDE R26, R15, 0x4, R6 ;  /* 0x000000040f1aa825 */ /* 0x000fc800078e0206 */
[----:B------:R-:W-:-:S04]  /*0fa0*/  @!P2 IMAD.WIDE R12, R15, 0x4, R4 ;  /* 0x000000040f0ca825 */ /* 0x000fc800078e0204 */
[----:B-1----:R-:W-:Y:S02]  /*0fb0*/  @!P1 IMAD R22, R18, R22, R21 ;  /* 0x0000001612169224 */ /* 0x002fe400078e0215 */
[----:B------:R-:W0:Y:S04]  /*0fc0*/  @!P2 LDC R18, c[0x0][0x38c] ;  /* 0x0000e300ff12ab82 */ /* 0x000e280000000800 */
[----:B------:R-:W1:Y:S08]  /*0fd0*/  @!P1 I2F.F64 R22, R22 ;  /* 0x0000001600169312 */ /* 0x000e700000201c00 */
[----:B-1----:R-:W1:Y:S02]  /*0fe0*/  @!P1 F2I.F64.TRUNC R29, R22 ;  /* 0x00000016001d9311 */ /* 0x002e64000030d100 */
[----:B-1----:R1:W-:Y:S04]  /*0ff0*/  @!P1 STG.E desc[UR12][R24.64], R29 ;  /* 0x0000001d18009986 */ /* 0x0023e8000c10190c */
[----:B------:R-:W0:Y:S04]  /*1000*/  @!P2 LDG.E R26, desc[UR12][R26.64] ;  /* 0x0000000c1a1aa981 */ /* 0x000e28000c1e1900 */
[----:B------:R2:W0:Y:S01]  /*1010*/  @!P2 LDG.E R13, desc[UR12][R12.64] ;  /* 0x0000000c0c0da981 */ /* 0x000422000c1e1900 */
[----:B------:R-:W-:Y:S01]  /*1020*/  IADD3 R17, PT, PT, R11, 0x100, RZ ;  /* 0x000001000b117810 */ /* 0x000fe20007ffe0ff */
[----:B------:R-:W-:-:S03]  /*1030*/  @!P2 IMAD.WIDE R20, R15, 0x4, R2 ;  /* 0x000000040f14a825 */ /* 0x000fc600078e0202 */
[----:B------:R-:W-:-:S13]  /*1040*/  ISETP.GE.AND P1, PT, R17, R0, PT ;  /* 0x000000001100720c */ /* 0x000fda0003f26270 */
[C---:B------:R-:W-:Y:S01]  /*1050*/  @!P1 IMAD.WIDE R22, R17.reuse, 0x4, R6 ;  /* 0x0000000411169825 */ /* 0x040fe200078e0206 */
[----:B--2---:R-:W2:Y:S03]  /*1060*/  @!P1 LDC R12, c[0x0][0x38c] ;  /* 0x0000e300ff0c9b82 */ /* 0x004ea60000000800 */
[----:B------:R-:W-:-:S04]  /*1070*/  @!P1 IMAD.WIDE R14, R17, 0x4, R4 ;  /* 0x00000004110e9825 */ /* 0x000fc800078e0204 */
[----:B0-----:R-:W-:-:S06]  /*1080*/  @!P2 IMAD R18, R26, R18, R13 ;  /* 0x000000121a12a224 */ /* 0x001fcc00078e020d */
[----:B------:R-:W0:Y:S08]  /*1090*/  @!P2 I2F.F64 R18, R18 ;  /* 0x000000120012a312 */ /* 0x000e300000201c00 */
[----:B0-----:R-:W0:Y:S02]  /*10a0*/  @!P2 F2I.F64.TRUNC R28, R18 ;  /* 0x00000012001ca311 */ /* 0x001e24000030d100 */
[----:B0-----:R0:W-:Y:S04]  /*10b0*/  @!P2 STG.E desc[UR12][R20.64], R28 ;  /* 0x0000001c1400a986 */ /* 0x0011e8000c10190c */
[----:B------:R-:W2:Y:S04]  /*10c0*/  @!P1 LDG.E R22, desc[UR12][R22.64] ;  /* 0x0000000c16169981 */ /* 0x000ea8000c1e1900 */
[----:B------:R3:W2:Y:S01]  /*10d0*/  @!P1 LDG.E R15, desc[UR12][R14.64] ;  /* 0x0000000c0e0f9981 */ /* 0x0006a2000c1e1900 */
[----:B------:R-:W-:Y:S01]  /*10e0*/  IADD3 R27, PT, PT, R11, 0x180, RZ ;  /* 0x000001800b1b7810 */ /* 0x000fe20007ffe0ff */
[----:B------:R-:W-:-:S03]  /*10f0*/  @!P1 IMAD.WIDE R18, R17, 0x4, R2 ;  /* 0x0000000411129825 */ /* 0x000fc600078e0202 */
[----:B------:R-:W-:-:S13]  /*1100*/  ISETP.GE.AND P2, PT, R27, R0, PT ;  /* 0x000000001b00720c */ /* 0x000fda0003f46270 */
[C---:B-1----:R-:W-:Y:S01]  /*1110*/  @!P2 IMAD.WIDE R24, R27.reuse, 0x4, R6 ;  /* 0x000000041b18a825 */ /* 0x042fe200078e0206 */
[----:B---3--:R-:W1:Y:S03]  /*1120*/  @!P2 LDC R14, c[0x0][0x38c] ;  /* 0x0000e300ff0eab82 */ /* 0x008e660000000800 */
[----:B0-----:R-:W-:-:S04]  /*1130*/  @!P2 IMAD.WIDE R20, R27, 0x4, R4 ;  /* 0x000000041b14a825 */ /* 0x001fc800078e0204 */
[----:B--2---:R-:W-:-:S06]  /*1140*/  @!P1 IMAD R12, R22, R12, R15 ;  /* 0x0000000c160c9224 */ /* 0x004fcc00078e020f */
[----:B------:R-:W0:Y:S08]  /*1150*/  @!P1 I2F.F64 R12, R12 ;  /* 0x0000000c000c9312 */ /* 0x000e300000201c00 */
[----:B0-----:R-:W0:Y:S02]  /*1160*/  @!P1 F2I.F64.TRUNC R11, R12 ;  /* 0x0000000c000b9311 */ /* 0x001e24000030d100 */
[----:B0-----:R2:W-:Y:S04]  /*1170*/  @!P1 STG.E desc[UR12][R18.64], R11 ;  /* 0x0000000b12009986 */ /* 0x0015e8000c10190c */
[----:B------:R-:W1:Y:S04]  /*1180*/  @!P2 LDG.E R24, desc[UR12][R24.64] ;  /* 0x0000000c1818a981 */ /* 0x000e68000c1e1900 */
[----:B------:R-:W1:Y:S01]  /*1190*/  @!P2 LDG.E R21, desc[UR12][R20.64] ;  /* 0x0000000c1415a981 */ /* 0x000e62000c1e1900 */
[----:B------:R-:W-:-:S04]  /*11a0*/  @!P2 IMAD.WIDE R12, R27, 0x4, R2 ;  /* 0x000000041b0ca825 */ /* 0x000fc800078e0202 */
[----:B------:R-:W-:Y:S02]  /*11b0*/  VIADD R16, R16, 0x4 ;  /* 0x0000000410107836 */ /* 0x000fe40000000000 */
[----:B-1----:R-:W-:-:S06]  /*11c0*/  @!P2 IMAD R14, R24, R14, R21 ;  /* 0x0000000e180ea224 */ /* 0x002fcc00078e0215 */
[----:B------:R-:W0:Y:S08]  /*11d0*/  @!P2 I2F.F64 R14, R14 ;  /* 0x0000000e000ea312 */ /* 0x000e300000201c00 */
[----:B0-----:R-:W0:Y:S02]  /*11e0*/  @!P2 F2I.F64.TRUNC R15, R14 ;  /* 0x0000000e000fa311 */ /* 0x001e24000030d100 */
[----:B0-----:R2:W-:Y:S02]  /*11f0*/  @!P2 STG.E desc[UR12][R12.64], R15 ;  /* 0x0000000f0c00a986 */ /* 0x0015e4000c10190c */
.L_x_10:
[----:B------:R-:W-:Y:S05]  /*1200*/  @!P0 EXIT ;  /* 0x000000000000894d */ /* 0x000fea0003800000 */
[----:B------:R-:W-:Y:S02]  /*1210*/  ISETP.NE.AND P0, PT, R10, 0x1, PT ;  /* 0x000000010a00780c */ /* 0x000fe40003f05270 */
[----:B------:R-:W-:-:S04]  /*1220*/  LOP3.LUT R8, R8, 0x1, RZ, 0xc0, !PT ;  /* 0x0000000108087812 */ /* 0x000fc800078ec0ff */
[----:B------:R-:W-:-:S07]  /*1230*/  ISETP.NE.U32.AND P2, PT, R8, 0x1, PT ;  /* 0x000000010800780c */ /* 0x000fce0003f45070 */
[----:B------:R-:W-:Y:S06]  /*1240*/  @!P0 BRA `(.L_x_11) ;  /* 0x0000000000648947 */ /* 0x000fec0003800000 */
[----:B--2---:R-:W-:-:S04]  /*1250*/  LEA R19, R16, R9, 0x7 ;  /* 0x0000000910137211 */ /* 0x004fc800078e38ff */
[----:B------:R-:W-:-:S13]  /*1260*/  ISETP.GE.AND P0, PT, R19, R0, PT ;  /* 0x000000001300720c */ /* 0x000fda0003f06270 */
[C---:B------:R-:W-:Y:S01]  /*1270*/  @!P0 IMAD.WIDE R10, R19.reuse, 0x4, R6 ;  /* 0x00000004130a8825 */ /* 0x040fe200078e0206 */
[----:B0-----:R-:W0:Y:S03]  /*1280*/  @!P0 LDC R14, c[0x0][0x38c] ;  /* 0x0000e300ff0e8b82 */ /* 0x001e260000000800 */
[C---:B------:R-:W-:Y:S02]  /*1290*/  @!P0 IMAD.WIDE R12, R19.reuse, 0x4, R4 ;  /* 0x00000004130c8825 */ /* 0x040fe400078e0204 */
[----:B------:R-:W0:Y:S04]  /*12a0*/  @!P0 LDG.E R10, desc[UR12][R10.64] ;  /* 0x0000000c0a0a8981 */ /* 0x000e28000c1e1900 */
[----:B------:R-:W0:Y:S01]  /*12b0*/  @!P0 LDG.E R13, desc[UR12][R12.64] ;  /* 0x0000000c0c0d8981 */ /* 0x000e22000c1e1900 */
[C---:B------:R-:W-:Y:S01]  /*12c0*/  IADD3 R17, PT, PT, R19.reuse, 0x80, RZ ;  /* 0x0000008013117810 */ /* 0x040fe20007ffe0ff */
[----:B------:R-:W-:-:S03]  /*12d0*/  @!P0 IMAD.WIDE R18, R19, 0x4, R2 ;  /* 0x0000000413128825 */ /* 0x000fc600078e0202 */
[----:B------:R-:W-:-:S13]  /*12e0*/  ISETP.GE.AND P1, PT, R17, R0, PT ;  /* 0x000000001100720c */ /* 0x000fda0003f26270 */
[----:B------:R-:W-:-:S04]  /*12f0*/  @!P1 IMAD.WIDE R20, R17, 0x4, R6 ;  /* 0x0000000411149825 */ /* 0x000fc800078e0206 */
[----:B------:R-:W-:-:S04]  /*1300*/  @!P1 IMAD.WIDE R22, R17, 0x4, R4 ;  /* 0x0000000411169825 */ /* 0x000fc800078e0204 */
[----:B0-----:R-:W-:Y:S02]  /*1310*/  @!P0 IMAD R14, R10, R14, R13 ;  /* 0x0000000e0a0e8224 */ /* 0x001fe400078e020d */
[----:B------:R-:W0:Y:S04]  /*1320*/  @!P1 LDC R10, c[0x0][0x38c] ;  /* 0x0000e300ff0a9b82 */ /* 0x000e280000000800 */
[----:B------:R-:W1:Y:S08]  /*1330*/  @!P0 I2F.F64 R14, R14 ;  /* 0x0000000e000e8312 */ /* 0x000e700000201c00 */
[----:B-1----:R-:W1:Y:S02]  /*1340*/  @!P0 F2I.F64.TRUNC R15, R14 ;  /* 0x0000000e000f8311 */ /* 0x002e64000030d100 */
[----:B-1----:R1:W-:Y:S04]  /*1350*/  @!P0 STG.E desc[UR12][R18.64], R15 ;  /* 0x0000000f12008986 */ /* 0x0023e8000c10190c */
[----:B------:R-:W0:Y:S04]  /*1360*/  @!P1 LDG.E R20, desc[UR12][R20.64] ;  /* 0x0000000c14149981 */ /* 0x000e28000c1e1900 */
[----:B------:R-:W0:Y:S01]  /*1370*/  @!P1 LDG.E R23, desc[UR12][R22.64] ;  /* 0x0000000c16179981 */ /* 0x000e22000c1e1900 */
[----:B------:R-:W-:-:S04]  /*1380*/  @!P1 IMAD.WIDE R12, R17, 0x4, R2 ;  /* 0x00000004110c9825 */ /* 0x000fc800078e0202 */
[----:B------:R-:W-:Y:S02]  /*1390*/  VIADD R16, R16, 0x2 ;  /* 0x0000000210107836 */ /* 0x000fe40000000000 */
[----:B0-----:R-:W-:-:S06]  /*13a0*/  @!P1 IMAD R10, R20, R10, R23 ;  /* 0x0000000a140a9224 */ /* 0x001fcc00078e0217 */
[----:B------:R-:W0:Y:S08]  /*13b0*/  @!P1 I2F.F64 R10, R10 ;  /* 0x0000000a000a9312 */ /* 0x000e300000201c00 */
[----:B0-----:R-:W0:Y:S02]  /*13c0*/  @!P1 F2I.F64.TRUNC R11, R10 ;  /* 0x0000000a000b9311 */ /* 0x001e24000030d100 */
[----:B0-----:R1:W-:Y:S02]  /*13d0*/  @!P1 STG.E desc[UR12][R12.64], R11 ;  /* 0x0000000b0c009986 */ /* 0x0013e4000c10190c */
.L_x_11:
[----:B------:R-:W-:Y:S05]  /*13e0*/  @P2 EXIT ;  /* 0x000000000000294d */ /* 0x000fea0003800000 */
[----:B-12---:R-:W-:-:S04]  /*13f0*/  LEA R11, R16, R9, 0x7 ;  /* 0x00000009100b7211 */ /* 0x006fc800078e38ff */
[----:B------:R-:W-:-:S13]  /*1400*/  ISETP.GE.AND P0, PT, R11, R0, PT ;  /* 0x000000000b00720c */ /* 0x000fda0003f06270 */
[----:B------:R-:W-:Y:S05]  /*1410*/  @P0 EXIT ;  /* 0x000000000000094d */ /* 0x000fea0003800000 */
[C---:B------:R-:W-:Y:S01]  /*1420*/  IMAD.WIDE R6, R11.reuse, 0x4, R6 ;  /* 0x000000040b067825 */ /* 0x040fe200078e0206 */
[----:B------:R-:W1:Y:S03]  /*1430*/  LDCU UR4, c[0x0][0x38c] ;  /* 0x00007180ff0477ac */ /* 0x000e660008000800 */
[C---:B------:R-:W-:Y:S02]  /*1440*/  IMAD.WIDE R4, R11.reuse, 0x4, R4 ;  /* 0x000000040b047825 */ /* 0x040fe400078e0204 */
[----:B------:R-:W1:Y:S04]  /*1450*/  LDG.E R6, desc[UR12][R6.64] ;  /* 0x0000000c06067981 */ /* 0x000e68000c1e1900 */
[----:B------:R-:W1:Y:S01]  /*1460*/  LDG.E R5, desc[UR12][R4.64] ;  /* 0x0000000c04057981 */ /* 0x000e62000c1e1900 */
[----:B------:R-:W-:-:S04]  /*1470*/  IMAD.WIDE R2, R11, 0x4, R2 ;  /* 0x000000040b027825 */ /* 0x000fc800078e0202 */
[----:B-1----:R-:W-:-:S06]  /*1480*/  IMAD R8, R6, UR4, R5 ;  /* 0x0000000406087c24 */ /* 0x002fcc000f8e0205 */
[----:B------:R-:W1:Y:S08]  /*1490*/  I2F.F64 R8, R8 ;  /* 0x0000000800087312 */ /* 0x000e700000201c00 */
[----:B-1----:R-:W1:Y:S02]  /*14a0*/  F2I.F64.TRUNC R9, R8 ;  /* 0x0000000800097311 */ /* 0x002e64000030d100 */
[----:B-1----:R-:W-:Y:S01]  /*14b0*/  STG.E desc[UR12][R2.64], R9 ;  /* 0x0000000902007986 */ /* 0x002fe2000c10190c */
[----:B------:R-:W-:Y:S05]  /*14c0*/  EXIT ;  /* 0x000000000000794d */ /* 0x000fea0003800000 */
.L_x_5:
[----:B------:R-:W-:-:S13]  /*14d0*/  ISETP.GE.AND P0, PT, R8, 0x1, PT ;  /* 0x000000010800780c */ /* 0x000fda0003f06270 */
[----:B------:R-:W-:Y:S05]  /*14e0*/  @!P0 EXIT ;  /* 0x000000000000894d */ /* 0x000fea0003800000 */
[----:B------:R-:W-:Y:S01]  /*14f0*/  ISETP.GE.U32.AND P0, PT, R8, 0x8, PT ;  /* 0x000000080800780c */ /* 0x000fe20003f06070 */
[----:B------:R-:W-:-:S12]  /*1500*/  HFMA2 R0, -RZ, RZ, 0, 0 ;  /* 0x00000000ff007431 */ /* 0x000fd800000001ff */
[----:B------:R-:W-:Y:S05]  /*1510*/  @!P0 BRA `(.L_x_12) ;  /* 0x00000004005c8947 */ /* 0x000fea0003800000 */
[----:B------:R-:W0:Y:S01]  /*1520*/  LDC.64 R14, c[0x0][0x390] ;  /* 0x0000e400ff0e7b82 */ /* 0x000e220000000a00 */
[----:B------:R-:W-:Y:S01]  /*1530*/  UIADD3 UR4, UP2, UPT, UR14, 0x600, URZ ;  /* 0x000006000e047890 */ /* 0x000fe2000ff5e0ff */
[----:B------:R-:W-:Y:S01]  /*1540*/  LOP3.LUT R0, R8, 0x7ffffff8, RZ, 0xc0, !PT ;  /* 0x7ffffff808007812 */ /* 0x000fe200078ec0ff */
[----:B------:R-:W-:Y:S01]  /*1550*/  VIADD R8, R9, 0x80 ;  /* 0x0000008009087836 */ /* 0x000fe20000000000 */
[----:B------:R-:W1:Y:S02]  /*1560*/  LDCU UR16, c[0x0][0x38c] ;  /* 0x00007180ff1077ac */ /* 0x000e640008000800 */
[----:B------:R-:W-:Y:S02]  /*1570*/  IADD3 R18, PT, PT, -R0, RZ, RZ ;  /* 0x000000ff00127210 */ /* 0x000fe40007ffe1ff */
[----:B------:R-:W2:Y:S01]  /*1580*/  LDC.64 R10, c[0x0][0x398] ;  /* 0x0000e600ff0a7b82 */ /* 0x000ea20000000a00 */
[----:B------:R-:W-:Y:S02]  /*1590*/  UIADD3 UR10, UP1, UPT, UR4, UR10, URZ ;  /* 0x0000000a040a7290 */ /* 0x000fe4000ff3e0ff */
[----:B------:R-:W-:-:S02]  /*15a0*/  UIADD3 UR8, UP0, UPT, UR4, UR8, URZ ;  /* 0x0000000804087290 */ /* 0x000fc4000ff1e0ff */
[----:B------:R-:W-:Y:S02]  /*15b0*/  UIADD3.X UR5, UPT, UPT, URZ, UR15, URZ, UP2, !UPT ;  /* 0x0000000fff057290 */ /* 0x000fe400097fe4ff */
[----:B------:R-:W-:Y:S01]  /*15c0*/  UIADD3 UR4, UP2, UPT, UR4, UR6, URZ ;  /* 0x0000000604047290 */ /* 0x000fe2000ff5e0ff */
[----:B------:R-:W3:Y:S01]  /*15d0*/  LDC.64 R12, c[0x0][0x3a8] ;  /* 0x0000ea00ff0c7b82 */ /* 0x000ee20000000a00 */
[----:B------:R-:W-:Y:S02]  /*15e0*/  UIADD3.X UR11, UPT, UPT, UR5, UR11, URZ, UP1, !UPT ;  /* 0x0000000b050b7290 */ /* 0x000fe40008ffe4ff */
[----:B------:R-:W-:Y:S02]  /*15f0*/  UIADD3.X UR9, UPT, UPT, UR5, UR9, URZ, UP0, !UPT ;  /* 0x0000000905097290 */ /* 0x000fe400087fe4ff */
[----:B------:R-:W-:Y:S01]  /*1600*/  UIADD3.X UR5, UPT, UPT, UR5, UR7, URZ, UP2, !UPT ;  /* 0x0000000705057290 */ /* 0x000fe200097fe4ff */
[----:B01----:R-:W-:-:S11]  /*1610*/  IMAD.WIDE.U32 R14, R9, 0x4, R14 ;  /* 0x00000004090e7825 */ /* 0x003fd600078e000e */
.L_x_13:
[----:B---3--:R-:W-:-:S04]  /*1620*/  IMAD.WIDE.U32 R20, R9, 0x4, R12 ;  /* 0x0000000409147825 */ /* 0x008fc800078e000c */
[----:B--2---:R-:W-:Y:S01]  /*1630*/  IMAD.WIDE.U32 R16, R9, 0x4, R10 ;  /* 0x0000000409107825 */ /* 0x004fe200078e000a */
[----:B------:R-:W-:Y:S02]  /*1640*/  IADD3 R26, P1, PT, R20, UR14, RZ ;  /* 0x0000000e141a7c10 */ /* 0x000fe4000ff3e0ff */
[----:B------:R-:W-:Y:S02]  /*1650*/  IADD3 R16, P0, PT, R16, UR14, RZ ;  /* 0x0000000e10107c10 */ /* 0x000fe4000ff1e0ff */
[----:B-1----:R-:W-:Y:S02]  /*1660*/  IADD3.X R27, PT, PT, R21, UR15, RZ, P1, !PT ;  /* 0x0000000f151b7c10 */ /* 0x002fe40008ffe4ff */
[----:B------:R-:W-:-:S04]  /*1670*/  IADD3.X R17, PT, PT, R17, UR15, RZ, P0, !PT ;  /* 0x0000000f11117c10 */ /* 0x000fc800087fe4ff */
[----:B------:R-:W2:Y:S04]  /*1680*/  LDG.E R27, desc[UR12][R26.64] ;  /* 0x0000000c1a1b7981 */ /* 0x000ea8000c1e1900 */
[----:B------:R-:W2:Y:S01]  /*1690*/  LDG.E R16, desc[UR12][R16.64] ;  /* 0x0000000c10107981 */ /* 0x000ea2000c1e1900 */
[----:B------:R-:W-:Y:S01]  /*16a0*/  IADD3 R24, P0, PT, R14, UR14, RZ ;  /* 0x0000000e0e187c10 */ /* 0x000fe2000ff1e0ff */
[----:B------:R-:W-:Y:S01]  /*16b0*/  IMAD.U32 R21, RZ, RZ, UR5 ;  /* 0x00000005ff157e24 */ /* 0x000fe2000f8e00ff */
[----:B------:R-:W-:Y:S02]  /*16c0*/  MOV R20, UR4 ;  /* 0x0000000400147c02 */ /* 0x000fe40008000f00 */
[----:B------:R-:W-:Y:S02]  /*16d0*/  MOV R28, UR10 ;  /* 0x0000000a001c7c02 */ /* 0x000fe40008000f00 */
[----:B------:R-:W-:Y:S01]  /*16e0*/  MOV R29, UR11 ;  /* 0x0000000b001d7c02 */ /* 0x000fe20008000f00 */
[----:B------:R-:W-:Y:S01]  /*16f0*/  IMAD.WIDE R20, R8, 0x4, R20 ;  /* 0x0000000408147825 */ /* 0x000fe200078e0214 */
[----:B------:R-:W-:-:S03]  /*1700*/  IADD3.X R25, PT, PT, R15, UR15, RZ, P0, !PT ;  /* 0x0000000f0f197c10 */ /* 0x000fc600087fe4ff */
[----:B--2---:R-:W-:-:S06]  /*1710*/  IMAD R22, R16, UR16, R27 ;  /* 0x0000001010167c24 */ /* 0x004fcc000f8e021b */
[----:B------:R-:W0:Y:S01]  /*1720*/  I2F.F64 R22, R22 ;  /* 0x0000001600167312 */ /* 0x000e220000201c00 */
[----:B------:R-:W-:-:S07]  /*1730*/  IMAD.WIDE R16, R8, 0x4, R28 ;  /* 0x0000000408107825 */ /* 0x000fce00078e021c */
[----:B0-----:R-:W0:Y:S02]  /*1740*/  F2I.F64.TRUNC R19, R22 ;  /* 0x0000001600137311 */ /* 0x001e24000030d100 */
[----:B0-----:R0:W-:Y:S04]  /*1750*/  STG.E desc[UR12][R24.64], R19 ;  /* 0x0000001318007986 */ /* 0x0011e8000c10190c */
[----:B------:R-:W2:Y:S04]  /*1760*/  LDG.E R26, desc[UR12][R16.64+-0x600] ;  /* 0xfffa000c101a7981 */ /* 0x000ea8000c1e1900 */
[----:B------:R-:W2:Y:S01]  /*1770*/  LDG.E R23, desc[UR12][R20.64+-0x600] ;  /* 0xfffa000c14177981 */ /* 0x000ea2000c1e1900 */
[----:B------:R-:W-:-:S02]  /*1780*/  IMAD.U32 R22, RZ, RZ, UR8 ;  /* 0x00000008ff167e24 */ /* 0x000fc4000f8e00ff */
[----:B--2---:R-:W-:-:S06]  /*1790*/  IMAD R26, R26, UR16, R23 ;  /* 0x000000101a1a7c24 */ /* 0x004fcc000f8e0217 */
[----:B------:R-:W1:Y:S01]  /*17a0*/  I2F.F64 R26, R26 ;  /* 0x0000001a001a7312 */ /* 0x000e620000201c00 */
[----:B------:R-:W-:-:S07]  /*17b0*/  MOV R23, UR9 ;  /* 0x0000000900177c02 */ /* 0x000fce0008000f00 */
[----:B-1----:R-:W1:Y:S01]  /*17c0*/  F2I.F64.TRUNC R29, R26 ;  /* 0x0000001a001d7311 */ /* 0x002e62000030d100 */
[----:B------:R-:W-:-:S05]  /*17d0*/  IMAD.WIDE R22, R8, 0x4, R22 ;  /* 0x0000000408167825 */ /* 0x000fca00078e0216 */
[----:B-1----:R1:W-:Y:S04]  /*17e0*/  STG.E desc[UR12][R22.64+-0x600], R29 ;  /* 0xfffa001d16007986 */ /* 0x0023e8000c10190c */
[----:B------:R-:W2:Y:S04]  /*17f0*/  LDG.E R28, desc[UR12][R16.64+-0x400] ;  /* 0xfffc000c101c7981 */ /* 0x000ea8000c1e1900 */
[----:B0-----:R-:W2:Y:S02]  /*1800*/  LDG.E R19, desc[UR12][R20.64+-0x400] ;  /* 0xfffc000c14137981 */ /* 0x001ea4000c1e1900 */
[----:B--2---:R-:W-:-:S04]  /*1810*/  IMAD R19, R28, UR16, R19 ;  /* 0x000000101c137c24 */ /* 0x004fc8000f8e0213 */
[----:B------:R-:W0:Y:S08]  /*1820*/  I2F.F64 R24, R19 ;  /* 0x0000001300187312 */ /* 0x000e300000201c00 */
[----:B0-----:R-:W0:Y:S02]  /*1830*/  F2I.F64.TRUNC R28, R24 ;  /* 0x00000018001c7311 */ /* 0x001e24000030d100 */
[----:B0-----:R0:W-:Y:S04]  /*1840*/  STG.E desc[UR12][R22.64+-0x400], R28 ;  /* 0xfffc001c16007986 */ /* 0x0011e8000c10190c */
[----:B------:R-:W2:Y:S04]  /*1850*/  LDG.E R26, desc[UR12][R16.64+-0x200] ;  /* 0xfffe000c101a7981 */ /* 0x000ea8000c1e1900 */
[----:B------:R-:W2:Y:S02]  /*1860*/  LDG.E R27, desc[UR12][R20.64+-0x200] ;  /* 0xfffe000c141b7981 */ /* 0x000ea4000c1e1900 */
[----:B--2---:R-:W-:-:S06]  /*1870*/  IMAD R26, R26, UR16, R27 ;  /* 0x000000101a1a7c24 */ /* 0x004fcc000f8e021b */
[----:B------:R-:W1:Y:S08]  /*1880*/  I2F.F64 R26, R26 ;  /* 0x0000001a001a7312 */ /* 0x000e700000201c00 */
[----:B-1----:R-:W1:Y:S02]  /*1890*/  F2I.F64.TRUNC R29, R26 ;  /* 0x0000001a001d7311 */ /* 0x002e64000030d100 */
[----:B-1----:R1:W-:Y:S04]  /*18a0*/  STG.E desc[UR12][R22.64+-0x200], R29 ;  /* 0xfffe001d16007986 */ /* 0x0023e8000c10190c */
[----:B------:R-:W2:Y:S04]  /*18b0*/  LDG.E R19, desc[UR12][R16.64] ;  /* 0x0000000c10137981 */ /* 0x000ea8000c1e1900 */
[----:B------:R-:W2:Y:S02]  /*18c0*/  LDG.E R24, desc[UR12][R20.64] ;  /* 0x0000000c14187981 */ /* 0x000ea4000c1e1900 */
[----:B--2---:R-:W-:-:S04]  /*18d0*/  IMAD R19, R19, UR16, R24 ;  /* 0x0000001013137c24 */ /* 0x004fc8000f8e0218 */
[----:B------:R-:W0:Y:S08]  /*18e0*/  I2F.F64 R24, R19 ;  /* 0x0000001300187312 */ /* 0x000e300000201c00 */
[----:B0-----:R-:W0:Y:S02]  /*18f0*/  F2I.F64.TRUNC R28, R24 ;  /* 0x00000018001c7311 */ /* 0x001e24000030d100 */
[----:B0-----:R0:W-:Y:S04]  /*1900*/  STG.E desc[UR12][R22.64], R28 ;  /* 0x0000001c16007986 */ /* 0x0011e8000c10190c */
[----:B------:R-:W2:Y:S04]  /*1910*/  LDG.E R19, desc[UR12][R16.64+0x200] ;  /* 0x0002000c10137981 */ /* 0x000ea8000c1e1900 */
[----:B------:R-:W2:Y:S02]  /*1920*/  LDG.E R24, desc[UR12][R20.64+0x200] ;  /* 0x0002000c14187981 */ /* 0x000ea4000c1e1900 */
[----:B--2---:R-:W-:-:S04]  /*1930*/  IMAD R19, R19, UR16, R24 ;  /* 0x0000001013137c24 */ /* 0x004fc8000f8e0218 */
[----:B------:R-:W1:Y:S08]  /*1940*/  I2F.F64 R26, R19 ;  /* 0x00000013001a7312 */ /* 0x000e700000201c00 */
[----:B-1----:R-:W1:Y:S02]  /*1950*/  F2I.F64.TRUNC R29, R26 ;  /* 0x0000001a001d7311 */ /* 0x002e64000030d100 */
[----:B-1----:R1:W-:Y:S04]  /*1960*/  STG.E desc[UR12][R22.64+0x200], R29 ;  /* 0x0002001d16007986 */ /* 0x0023e8000c10190c */
[----:B------:R-:W2:Y:S04]  /*1970*/  LDG.E R24, desc[UR12][R16.64+0x400] ;  /* 0x0004000c10187981 */ /* 0x000ea8000c1e1900 */
[----:B------:R-:W2:Y:S02]  /*1980*/  LDG.E R25, desc[UR12][R20.64+0x400] ;  /* 0x0004000c14197981 */ /* 0x000ea4000c1e1900 */
[----:B--2---:R-:W-:-:S06]  /*1990*/  IMAD R24, R24, UR16, R25 ;  /* 0x0000001018187c24 */ /* 0x004fcc000f8e0219 */
[----:B------:R-:W2:Y:S08]  /*19a0*/  I2F.F64 R24, R24 ;  /* 0x0000001800187312 */ /* 0x000eb00000201c00 */
[----:B--2---:R-:W2:Y:S02]  /*19b0*/  F2I.F64.TRUNC R25, R24 ;  /* 0x0000001800197311 */ /* 0x004ea4000030d100 */
[----:B--2---:R1:W-:Y:S04]  /*19c0*/  STG.E desc[UR12][R22.64+0x400], R25 ;  /* 0x0004001916007986 */ /* 0x0043e8000c10190c */
[----:B0-----:R-:W2:Y:S04]  /*19d0*/  LDG.E R28, desc[UR12][R16.64+0x600] ;  /* 0x0006000c101c7981 */ /* 0x001ea8000c1e1900 */
[----:B------:R-:W2:Y:S01]  /*19e0*/  LDG.E R21, desc[UR12][R20.64+0x600] ;  /* 0x0006000c14157981 */ /* 0x000ea2000c1e1900 */
[----:B------:R-:W-:-:S04]  /*19f0*/  IADD3 R18, PT, PT, R18, 0x8, RZ ;  /* 0x0000000812127810 */ /* 0x000fc80007ffe0ff */
[----:B------:R-:W-:Y:S01]  /*1a00*/  ISETP.NE.AND P0, PT, R18, RZ, PT ;  /* 0x000000ff1200720c */ /* 0x000fe20003f05270 */
[----:B------:R-:W-:Y:S01]  /*1a10*/  UIADD3 UR14, UP0, UPT, UR14, 0x1000, URZ ;  /* 0x000010000e0e7890 */ /* 0x000fe2000ff1e0ff */
[----:B------:R-:W-:-:S03]  /*1a20*/  VIADD R8, R8, 0x400 ;  /* 0x0000040008087836 */ /* 0x000fc60000000000 */
[----:B------:R-:W-:Y:S01]  /*1a30*/  UIADD3.X UR15, UPT, UPT, URZ, UR15, URZ, UP0, !UPT ;  /* 0x0000000fff0f7290 */ /* 0x000fe200087fe4ff */
[----:B--2---:R-:W-:-:S04]  /*1a40*/  IMAD R28, R28, UR16, R21 ;  /* 0x000000101c1c7c24 */ /* 0x004fc8000f8e0215 */
[----:B------:R-:W0:Y:S08]  /*1a50*/  I2F.F64 R26, R28 ;  /* 0x0000001c001a7312 */ /* 0x000e300000201c00 */
[----:B0-----:R-:W0:Y:S02]  /*1a60*/  F2I.F64.TRUNC R27, R26 ;  /* 0x0000001a001b7311 */ /* 0x001e24000030d100 */
[----:B0-----:R1:W-:Y:S01]  /*1a70*/  STG.E desc[UR12][R22.64+0x600], R27 ;  /* 0x0006001b16007986 */ /* 0x0013e2000c10190c */
[----:B------:R-:W-:Y:S05]  /*1a80*/  @P0 BRA `(.L_x_13) ;  /* 0xfffffff800e40947 */ /* 0x000fea000383ffff */
.L_x_12:
[----:B------:R-:W0:Y:S02]  /*1a90*/  LDC R8, c[0x0][0x388] ;  /* 0x0000e200ff087b82 */ /* 0x000e240000000800 */
[----:B0-----:R-:W-:-:S13]  /*1aa0*/  LOP3.LUT P0, R10, R8, 0x7, RZ, 0xc0, !PT ;  /* 0x00000007080a7812 */ /* 0x001fda000780c0ff */
[----:B------:R-:W-:Y:S05]  /*1ab0*/  @!P0 EXIT ;  /* 0x000000000000894d */ /* 0x000fea0003800000 */
[----:B------:R-:W-:Y:S02]  /*1ac0*/  ISETP.GE.U32.AND P0, PT, R10, 0x4, PT ;  /* 0x000000040a00780c */ /* 0x000fe40003f06070 */
[----:B------:R-:W-:-:S04]  /*1ad0*/  LOP3.LUT R20, R8, 0x3, RZ, 0xc0, !PT ;  /* 0x0000000308147812 */ /* 0x000fc800078ec0ff */
[----:B------:R-:W-:-:S07]  /*1ae0*/  ISETP.NE.AND P1, PT, R20, RZ, PT ;  /* 0x000000ff1400720c */ /* 0x000fce0003f25270 */
[----:B------:R-:W-:Y:S06]  /*1af0*/  @!P0 BRA `(.L_x_14) ;  /* 0x0000000000788947 */ /* 0x000fec0003800000 */
[----:B------:R-:W-:Y:S01]  /*1b00*/  LEA R15, R0, R9, 0x7 ;  /* 0x00000009000f7211 */ /* 0x000fe200078e38ff */
[----:B------:R-:W0:Y:S04]  /*1b10*/  LDCU UR4, c[0x0][0x38c] ;  /* 0x00007180ff0477ac */ /* 0x000e280008000800 */
[----:B------:R-:W-:-:S04]  /*1b20*/  IMAD.WIDE R12, R15, 0x4, R6 ;  /* 0x000000040f0c7825 */ /* 0x000fc800078e0206 */
[C---:B------:R-:W-:Y:S01]  /*1b30*/  IMAD.WIDE R10, R15.reuse, 0x4, R4 ;  /* 0x000000040f0a7825 */ /* 0x040fe200078e0204 */
[----:B------:R-:W0:Y:S04]  /*1b40*/  LDG.E R14, desc[UR12][R12.64] ;  /* 0x0000000c0c0e7981 */ /* 0x000e28000c1e1900 */
[----:B------:R-:W0:Y:S02]  /*1b50*/  LDG.E R17, desc[UR12][R10.64] ;  /* 0x0000000c0a117981 */ /* 0x000e24000c1e1900 */
[----:B0-----:R-:W-:Y:S02]  /*1b60*/  IMAD R17, R14, UR4, R17 ;  /* 0x000000040e117c24 */ /* 0x001fe4000f8e0211 */
[----:B------:R-:W-:-:S04]  /*1b70*/  IMAD.WIDE R14, R15, 0x4, R2 ;  /* 0x000000040f0e7825 */ /* 0x000fc800078e0202 */
        /* <DEDUP_REMOVED lines=9> */
[----:B------:R-:W3:Y:S04]  /*1c10*/  LDG.E R22, desc[UR12][R12.64+0x400] ;  /* 0x0004000c0c167981 */ /* 0x000ee8000c1e1900 */
[----:B------:R-:W3:Y:S02]  /*1c20*/  LDG.E R25, desc[UR12][R10.64+0x400] ;  /* 0x0004000c0a197981 */ /* 0x000ee4000c1e1900 */
[----:B---3--:R-:W-:-:S06]  /*1c30*/  IMAD R16, R22, UR4, R25 ;  /* 0x0000000416107c24 */ /* 0x008fcc000f8e0219 */
[----:B------:R-:W1:Y:S08]  /*1c40*/  I2F.F64 R16, R16 ;  /* 0x0000001000107312 */ /* 0x000e700000201c00 */
[----:B-1----:R-:W1:Y:S02]  /*1c50*/  F2I.F64.TRUNC R17, R16 ;  /* 0x0000001000117311 */ /* 0x002e64000030d100 */
[----:B-1----:R2:W-:Y:S04]  /*1c60*/  STG.E desc[UR12][R14.64+0x400], R17 ;  /* 0x000400110e007986 */ /* 0x0025e8000c10190c */
[----:B0-----:R-:W3:Y:S04]  /*1c70*/  LDG.E R21, desc[UR12][R12.64+0x600] ;  /* 0x0006000c0c157981 */ /* 0x001ee8000c1e1900 */
[----:B------:R-:W3:Y:S01]  /*1c80*/  LDG.E R22, desc[UR12][R10.64+0x600] ;  /* 0x0006000c0a167981 */ /* 0x000ee2000c1e1900 */
[----:B------:R-:W-:Y:S01]  /*1c90*/  IADD3 R0, PT, PT, R0, 0x4, RZ ;  /* 0x0000000400007810 */ /* 0x000fe20007ffe0ff */
[----:B---3--:R-:W-:-:S04]  /*1ca0*/  IMAD R21, R21, UR4, R22 ;  /* 0x0000000415157c24 */ /* 0x008fc8000f8e0216 */
[----:B------:R-:W0:Y:S08]  /*1cb0*/  I2F.F64 R18, R21 ;  /* 0x0000001500127312 */ /* 0x000e300000201c00 */
[----:B0-----:R-:W0:Y:S02]  /*1cc0*/  F2I.F64.TRUNC R19, R18 ;  /* 0x0000001200137311 */ /* 0x001e24000030d100 */
[----:B0-----:R2:W-:Y:S02]  /*1cd0*/  STG.E desc[UR12][R14.64+0x600], R19 ;  /* 0x000600130e007986 */ /* 0x0015e4000c10190c */
.L_x_14:
[----:B------:R-:W-:Y:S05]  /*1ce0*/  @!P1 EXIT ;  /* 0x000000000000994d */ /* 0x000fea0003800000 */
[----:B------:R-:W-:Y:S02]  /*1cf0*/  ISETP.NE.AND P0, PT, R20, 0x1, PT ;  /* 0x000000011400780c */ /* 0x000fe40003f05270 */
[----:B------:R-:W-:-:S04]  /*1d00*/  LOP3.LUT R8, R8, 0x1, RZ, 0xc0, !PT ;  /* 0x0000000108087812 */ /* 0x000fc800078ec0ff */
[----:B------:R-:W-:-:S07]  /*1d10*/  ISETP.NE.U32.AND P1, PT, R8, 0x1, PT ;  /* 0x000000010800780c */ /* 0x000fce0003f25070 */
[----:B------:R-:W-:Y:S06]  /*1d20*/  @!P0 BRA `(.L_x_15) ;  /* 0x0000000000488947 */ /* 0x000fec0003800000 */
[----:B--2---:R-:W-:Y:S01]  /*1d30*/  IMAD R19, R0, 0x80, R9 ;  /* 0x0000008000137824 */ /* 0x004fe200078e0209 */
[----:B------:R-:W0:Y:S03]  /*1d40*/  LDCU UR4, c[0x0][0x38c] ;  /* 0x00007180ff0477ac */ /* 0x000e260008000800 */
[----:B------:R-:W-:-:S04]  /*1d50*/  IMAD.WIDE R16, R19, 0x4, R6 ;  /* 0x0000000413107825 */ /* 0x000fc800078e0206 */
[C---:B------:R-:W-:Y:S01]  /*1d60*/  IMAD.WIDE R10, R19.reuse, 0x4, R4 ;  /* 0x00000004130a7825 */ /* 0x040fe200078e0204 */
[----:B------:R-:W0:Y:S04]  /*1d70*/  LDG.E R8, desc[UR12][R16.64] ;  /* 0x0000000c10087981 */ /* 0x000e28000c1e1900 */
[----:B------:R-:W0:Y:S01]  /*1d80*/  LDG.E R13, desc[UR12][R10.64] ;  /* 0x0000000c0a0d7981 */ /* 0x000e22000c1e1900 */
[----:B------:R-:W-:-:S04]  /*1d90*/  IMAD.WIDE R18, R19, 0x4, R2 ;  /* 0x0000000413127825 */ /* 0x000fc800078e0202 */
[----:B0-----:R-:W-:-:S06]  /*1da0*/  IMAD R13, R8, UR4, R13 ;  /* 0x00000004080d7c24 */ /* 0x001fcc000f8e020d */
[----:B------:R-:W0:Y:S08]  /*1db0*/  I2F.F64 R12, R13 ;  /* 0x0000000d000c7312 */ /* 0x000e300000201c00 */
[----:B0-----:R-:W0:Y:S02]  /*1dc0*/  F2I.F64.TRUNC R21, R12 ;  /* 0x0000000c00157311 */ /* 0x001e24000030d100 */
[----:B0-----:R0:W-:Y:S04]  /*1dd0*/  STG.E desc[UR12][R18.64], R21 ;  /* 0x0000001512007986 */ /* 0x0011e8000c10190c */
[----:B------:R-:W2:Y:S04]  /*1de0*/  LDG.E R8, desc[UR12][R16.64+0x200] ;  /* 0x0002000c10087981 */ /* 0x000ea8000c1e1900 */
[----:B------:R-:W2:Y:S01]  /*1df0*/  LDG.E R15, desc[UR12][R10.64+0x200] ;  /* 0x0002000c0a0f7981 */ /* 0x000ea2000c1e1900 */
[----:B------:R-:W-:Y:S01]  /*1e00*/  IADD3 R0, PT, PT, R0, 0x2, RZ ;  /* 0x0000000200007810 */ /* 0x000fe20007ffe0ff */
[----:B--2---:R-:W-:-:S06]  /*1e10*/  IMAD R15, R8, UR4, R15 ;  /* 0x00000004080f7c24 */ /* 0x004fcc000f8e020f */
[----:B------:R-:W1:Y:S08]  /*1e20*/  I2F.F64 R14, R15 ;  /* 0x0000000f000e7312 */ /* 0x000e700000201c00 */
[----:B-1----:R-:W1:Y:S02]  /*1e30*/  F2I.F64.TRUNC R23, R14 ;  /* 0x0000000e00177311 */ /* 0x002e64000030d100 */
[----:B-1----:R0:W-:Y:S02]  /*1e40*/  STG.E desc[UR12][R18.64+0x200], R23 ;  /* 0x0002001712007986 */ /* 0x0021e4000c10190c */
.L_x_15:
[----:B------:R-:W-:Y:S05]  /*1e50*/  @P1 EXIT ;  /* 0x000000000000194d */ /* 0x000fea0003800000 */
[----:B------:R-:W-:Y:S01]  /*1e60*/  LEA R11, R0, R9, 0x7 ;  /* 0x00000009000b7211 */ /* 0x000fe200078e38ff */
[----:B------:R-:W3:Y:S04]  /*1e70*/  LDCU UR4, c[0x0][0x38c] ;  /* 0x00007180ff0477ac */ /* 0x000ee80008000800 */
[----:B------:R-:W-:-:S04]  /*1e80*/  IMAD.WIDE R6, R11, 0x4, R6 ;  /* 0x000000040b067825 */ /* 0x000fc800078e0206 */
[C---:B------:R-:W-:Y:S02]  /*1e90*/  IMAD.WIDE R4, R11.reuse, 0x4, R4 ;  /* 0x000000040b047825 */ /* 0x040fe400078e0204 */
[----:B------:R-:W3:Y:S04]  /*1ea0*/  LDG.E R6, desc[UR12][R6.64] ;  /* 0x0000000c06067981 */ /* 0x000ee8000c1e1900 */
[----:B------:R-:W3:Y:S01]  /*1eb0*/  LDG.E R5, desc[UR12][R4.64] ;  /* 0x0000000c04057981 */ /* 0x000ee2000c1e1900 */
[----:B------:R-:W-:-:S04]  /*1ec0*/  IMAD.WIDE R2, R11, 0x4, R2 ;  /* 0x000000040b027825 */ /* 0x000fc800078e0202 */
[----:B---3--:R-:W-:-:S06]  /*1ed0*/  IMAD R8, R6, UR4, R5 ;  /* 0x0000000406087c24 */ /* 0x008fcc000f8e0205 */
[----:B------:R-:W3:Y:S08]  /*1ee0*/  I2F.F64 R8, R8 ;  /* 0x0000000800087312 */ /* 0x000ef00000201c00 */
[----:B---3--:R-:W3:Y:S02]  /*1ef0*/  F2I.F64.TRUNC R9, R8 ;  /* 0x0000000800097311 */ /* 0x008ee4000030d100 */
[----:B---3--:R-:W-:Y:S01]  /*1f00*/  STG.E desc[UR12][R2.64], R9 ;  /* 0x0000000902007986 */ /* 0x008fe2000c10190c */
[----:B------:R-:W-:Y:S05]  /*1f10*/  EXIT ;  /* 0x000000000000794d */ /* 0x000fea0003800000 */
.L_x_16:
[----:B------:R-:W-:-:S00]  /*1f20*/  BRA `(.L_x_16) ;  /* 0xfffffffc00fc7947 */ /* 0x000fc0000383ffff */
[----:B------:R-:W-:-:S00]  /*1f30*/  NOP ;  /* 0x0000000000007918 */ /* 0x000fc00000000000 */
        /* <DEDUP_REMOVED lines=12> */
.L_x_35:


//--------------------- .text._ZN3cub18CUB_300001_SM_10006detail9transform16transform_kernelINS2_10policy_hubILb1EN4cuda3std3__45tupleIJN6thrust24THRUST_300001_SM_1000_NS6detail15normal_iteratorINSA_10device_ptrIiEEEESF_EEEE10policy1000Ei5saxpySF_JPiSK_EEEvT0_iT1_T2_DpNS2_10kernel_argIT3_EE --------------------------
	.section	.text._ZN3cub18CUB_300001_SM_10006detail9transform16transform_kernelINS2_10policy_hubILb1EN4cuda3std3__45tupleIJN6thrust24THRUST_300001_SM_1000_NS6detail15normal_iteratorINSA_10device_ptrIiEEEESF_EEEE10policy1000Ei5saxpySF_JPiSK_EEEvT0_iT1_T2_DpNS2_10kernel_argIT3_EE,"ax",@progbits
	.align	128
        .global         _ZN3cub18CUB_300001_SM_10006detail9transform16transform_kernelINS2_10policy_hubILb1EN4cuda3std3__45tupleIJN6thrust24THRUST_300001_SM_1000_NS6detail15normal_iteratorINSA_10device_ptrIiEEEESF_EEEE10policy1000Ei5saxpySF_JPiSK_EEEvT0_iT1_T2_DpNS2_10kernel_argIT3_EE
        .type           _ZN3cub18CUB_300001_SM_10006detail9transform16transform_kernelINS2_10policy_hubILb1EN4cuda3std3__45tupleIJN6thrust24THRUST_300001_SM_1000_NS6detail15normal_iteratorINSA_10device_ptrIiEEEESF_EEEE10policy1000Ei5saxpySF_JPiSK_EEEvT0_iT1_T2_DpNS2_10kernel_argIT3_EE,@function
        .size           _ZN3cub18CUB_300001_SM_10006detail9transform16transform_kernelINS2_10policy_hubILb1EN4cuda3std3__45tupleIJN6thrust24THRUST_300001_SM_1000_NS6detail15normal_iteratorINSA_10device_ptrIiEEEESF_EEEE10policy1000Ei5saxpySF_JPiSK_EEEvT0_iT1_T2_DpNS2_10kernel_argIT3_EE,(.L_x_36 - _ZN3cub18CUB_300001_SM_10006detail9transform16transform_kernelINS2_10policy_hubILb1EN4cuda3std3__45tupleIJN6thrust24THRUST_300001_SM_1000_NS6detail15normal_iteratorINSA_10device_ptrIiEEEESF_EEEE10policy1000Ei5saxpySF_JPiSK_EEEvT0_iT1_T2_DpNS2_10kernel_argIT3_EE)
        .other          _ZN3cub18CUB_300001_SM_10006detail9transform16transform_kernelINS2_10policy_hubILb1EN4cuda3std3__45tupleIJN6thrust24THRUST_300001_SM_1000_NS6detail15normal_iteratorINSA_10device_ptrIiEEEESF_EEEE10policy1000Ei5saxpySF_JPiSK_EEEvT0_iT1_T2_DpNS2_10kernel_argIT3_EE,@"STO_CUDA_ENTRY STV_DEFAULT"
_ZN3cub18CUB_300001_SM_10006detail9transform16transform_kernelINS2_10policy_hubILb1EN4cuda3std3__45tupleIJN6thrust24THRUST_300001_SM_1000_NS6detail15normal_iteratorINSA_10device_ptrIiEEEESF_EEEE10policy1000Ei5saxpySF_JPiSK_EEEvT0_iT1_T2_DpNS2_10kernel_argIT3_EE:
.text._ZN3cub18CUB_300001_SM_10006detail9transform16transform_kernelINS2_10policy_hubILb1EN4cuda3std3__45tupleIJN6thrust24THRUST_300001_SM_1000_NS6detail15normal_iteratorINSA_10device_ptrIiEEEESF_EEEE10policy1000Ei5saxpySF_JPiSK_EEEvT0_iT1_T2_DpNS2_10kernel_argIT3_EE:
[----:B------:R-:W-:Y:S08]  /*0000*/  LDC R1, c[0x0][0x37c] ;  /* 0x0000df00ff017b82 */ /* 0x000ff00000000800 */
[----:B------:R-:W0:Y:S01]  /*0010*/  S2UR UR18, SR_CTAID.X ;  /* 0x00000000001279c3 */ /* 0x000e220000002500 */
[----:B------:R-:W1:Y:S01]  /*0020*/  LDCU.64 UR12, c[0x0][0x380] ;  /* 0x00007000ff0c77ac */ /* 0x000e620008000a00 */
[----:B------:R-:W2:Y:S01]  /*0030*/  S2R R0, SR_TID.X ;  /* 0x0000000000007919 */ /* 0x000ea20000002100 */
[----:B------:R-:W-:Y:S01]  /*0040*/  BSSY.RECONVERGENT B0, `(.L_x_17) ;  /* 0x0000020000007945 */ /* 0x000fe20003800200 */
[----:B-1----:R-:W-:-:S04]  /*0050*/  USHF.L.U32 UR11, UR13, 0x7, URZ ;  /* 0x000000070d0b7899 */ /* 0x002fc800080006ff */
[----:B0-----:R-:W-:-:S04]  /*0060*/  UIMAD UR8, UR11, UR18, URZ ;  /* 0x000000120b0872a4 */ /* 0x001fc8000f8e02ff */
[----:B------:R-:W-:-:S04]  /*0070*/  UIADD3 UR10, UPT, UPT, -UR8, UR12, URZ ;  /* 0x0000000c080a7290 */ /* 0x000fc8000fffe1ff */
[----:B------:R-:W-:Y:S01]  /*0080*/  UISETP.LT.AND UP0, UPT, UR11, UR10, UPT ;  /* 0x0000000a0b00728c */ /* 0x000fe2000bf01270 */
[----:B--2---:R-:W-:-:S03]  /*0090*/  SHF.L.U32 R4, R0, 0x7, RZ ;  /* 0x0000000700047819 */ /* 0x004fc600000006ff */
[----:B------:R-:W-:-:S04]  /*00a0*/  USEL UR12, UR11, UR10, UP0 ;  /* 0x0000000a0b0c7287 */ /* 0x000fc80008000000 */
[----:B------:R-:W-:-:S06]  /*00b0*/  USHF.L.U32 UR4, UR12, 0x2, URZ ;  /* 0x000000020c047899 */ /* 0x000fcc00080006ff */
[----:B------:R-:W-:-:S13]  /*00c0*/  ISETP.GE.AND P0, PT, R4, UR4, PT ;  /* 0x0000000404007c0c */ /* 0x000fda000bf06270 */
[----:B------:R-:W-:Y:S05]  /*00d0*/  @P0 BRA `(.L_x_18) ;  /* 0x0000000000580947 */ /* 0x000fea0003800000 */
[----:B------:R-:W0:Y:S01]  /*00e0*/  LDC.64 R2, c[0x0][0x398] ;  /* 0x0000e600ff027b82 */ /* 0x000e220000000a00 */
[----:B------:R-:W-:Y:S01]  /*00f0*/  MOV R7, UR8 ;  /* 0x0000000800077c02 */ /* 0x000fe20008000f00 */
[----:B------:R-:W-:Y:S01]  /*0100*/  BSSY.RECONVERGENT B1, `(.L_x_19) ;  /* 0x000000a000017945 */ /* 0x000fe20003800200 */
[----:B------:R-:W-:Y:S02]  /*0110*/  IMAD.MOV.U32 R5, RZ, RZ, R4 ;  /* 0x000000ffff057224 */ /* 0x000fe400078e0004 */
[----:B0-----:R-:W-:-:S04]  /*0120*/  IMAD.WIDE.U32 R2, R0, 0x80, R2 ;  /* 0x0000008000027825 */ /* 0x001fc800078e0002 */
[----:B------:R-:W-:-:S07]  /*0130*/  IMAD.WIDE R2, R7, 0x4, R2 ;  /* 0x0000000407027825 */ /* 0x000fce00078e0202 */
.L_x_20:
[----:B------:R-:W-:Y:S01]  /*0140*/  IADD3 R5, PT, PT, R5, 0x4000, RZ ;  /* 0x0000400005057810 */ /* 0x000fe20007ffe0ff */
[----:B------:R0:W-:Y:S03]  /*0150*/  CCTL.E.PF2 [R2] ;  /* 0x000000000200798f */ /* 0x0001e60000800100 */
[----:B------:R-:W-:Y:S02]  /*0160*/  ISETP.GE.AND P0, PT, R5, UR4, PT ;  /* 0x0000000405007c0c */ /* 0x000fe4000bf06270 */
[----:B0-----:R-:W-:-:S04]  /*0170*/  IADD3 R2, P1, PT, R2, 0x4000, RZ ;  /* 0x0000400002027810 */ /* 0x001fc80007f3e0ff */
[----:B------:R-:W-:-:S07]  /*0180*/  IADD3.X R3, PT, PT, RZ, R3, RZ, P1, !PT ;  /* 0x00000003ff037210 */ /* 0x000fce0000ffe4ff */
[----:B------:R-:W-:Y:S05]  /*0190*/  @!P0 BRA `(.L_x_20) ;  /* 0xfffffffc00e88947 */ /* 0x000fea000383ffff */
[----:B------:R-:W-:Y:S05]  /*01a0*/  BSYNC.RECONVERGENT B1 ;  /* 0x0000000000017941 */ /* 0x000fea0003800200 */
.L_x_19:
[----:B------:R-:W0:Y:S02]  /*01b0*/  LDC.64 R2, c[0x0][0x3a8] ;  /* 0x0000ea00ff027b82 */ /* 0x000e240000000a00 */
[----:B0-----:R-:W-:-:S04]  /*01c0*/  IMAD.WIDE.U32 R2, R0, 0x80, R2 ;  /* 0x0000008000027825 */ /* 0x001fc800078e0002 */
[----:B------:R-:W-:-:S07]  /*01d0*/  IMAD.WIDE R2, R7, 0x4, R2 ;  /* 0x0000000407027825 */ /* 0x000fce00078e0202 */
.L_x_21:
[----:B------:R-:W-:Y:S01]  /*01e0*/  VIADD R4, R4, 0x4000 ;  /* 0x0000400004047836 */ /* 0x000fe20000000000 */
[----:B------:R0:W-:Y:S04]  /*01f0*/  CCTL.E.PF2 [R2] ;  /* 0x000000000200798f */ /* 0x0001e80000800100 */
[----:B------:R-:W-:Y:S02]  /*0200*/  ISETP.GE.AND P0, PT, R4, UR4, PT ;  /* 0x0000000404007c0c */ /* 0x000fe4000bf06270 */
[----:B0-----:R-:W-:-:S04]  /*0210*/  IADD3 R2, P1, PT, R2, 0x4000, RZ ;  /* 0x0000400002027810 */ /* 0x001fc80007f3e0ff */
[----:B------:R-:W-:-:S07]  /*0220*/  IADD3.X R3, PT, PT, RZ, R3, RZ, P1, !PT ;  /* 0x00000003ff037210 */ /* 0x000fce0000ffe4ff */
[----:B------:R-:W-:Y:S05]  /*0230*/  @!P0 BRA `(.L_x_21) ;  /* 0xfffffffc00e88947 */ /* 0x000fea000383ffff */
.L_x_18:
[----:B------:R-:W-:Y:S05]  /*0240*/  BSYNC.RECONVERGENT B0 ;  /* 0x0000000000007941 */ /* 0x000fea0003800200 */
.L_x_17:
[----:B------:R-:W0:Y:S01]  /*0250*/  LDCU.128 UR4, c[0x0][0x390] ;  /* 0x00007200ff0477ac */ /* 0x000e220008000c00 */
[----:B------:R-:W-:Y:S01]  /*0260*/  UIMAD.WIDE UR8, UR8, 0x4, URZ ;  /* 0x00000004080878a5 */ /* 0x000fe2000f8e02ff */
[----:B------:R-:W1:Y:S01]  /*0270*/  LDCU.64 UR20, c[0x0][0x358] ;  /* 0x00006b00ff1477ac */ /* 0x000e620008000a00 */
[----:B------:R-:W2:Y:S02]  /*0280*/  LDCU.64 UR14, c[0x0][0x3a8] ;  /* 0x00007500ff0e77ac */ /* 0x000ea40008000a00 */
[----:B0-----:R-:W-:-:S04]  /*0290*/  UIADD3 UR16, UP0, UPT, UR8, UR4, URZ ;  /* 0x0000000408107290 */ /* 0x001fc8000ff1e0ff */
[----:B------:R-:W-:Y:S02]  /*02a0*/  UIADD3.X UR17, UPT, UPT, UR9, UR5, URZ, UP0, !UPT ;  /* 0x0000000509117290 */ /* 0x000fe400087fe4ff */
[----:B------:R-:W-:-:S09]  /*02b0*/  UISETP.GT.AND UP0, UPT, UR11, UR10, UPT ;  /* 0x0000000a0b00728c */ /* 0x000fd2000bf04270 */
[----:B-12---:R-:W-:Y:S05]  /*02c0*/  BRA.U UP0, `(.L_x_22) ;  /* 0x0000000900dc7547 */ /* 0x006fea000b800000 */
[----:B------:R-:W-:-:S06]  /*02d0*/  UISETP.GE.AND UP0, UPT, UR13, 0x1, UPT ;  /* 0x000000010d00788c */ /* 0x000fcc000bf06270 */
[----:B------:R-:W-:-:S13]  /*02e0*/  PLOP3.LUT P0, PT, PT, PT, UP0, 0x80, 0x8 ;  /* 0x000000000008781c */ /* 0x000fda0003f0f008 */
[----:B------:R-:W-:Y:S05]  /*02f0*/  @!P0 EXIT ;  /* 0x000000000000894d */ /* 0x000fea0003800000 */
[----:B------:R-:W-:Y:S01]  /*0300*/  UISETP.GE.U32.AND UP0, UPT, UR13, 0x8, UPT ;  /* 0x000000080d00788c */ /* 0x000fe2000bf06070 */
[----:B------:R-:W-:-:S08]  /*0310*/  HFMA2 R6, -RZ, RZ, 0, 0 ;  /* 0x00000000ff067431 */ /* 0x000fd000000001ff */
[----:B------:R-:W-:Y:S05]  /*0320*/  BRA.U !UP0, `(.L_x_23) ;  /* 0x00000005086c7547 */ /* 0x000fea000b800000 */
[----:B------:R-:W0:Y:S01]  /*0330*/  LDC.64 R2, c[0x0][0x390] ;  /* 0x0000e400ff027b82 */ /* 0x000e220000000a00 */
[----:B------:R-:W-:Y:S01]  /*0340*/  UMOV UR10, UR8 ;  /* 0x00000008000a7c82 */ /* 0x000fe20008000000 */
[----:B------:R-:W-:Y:S01]  /*0350*/  UMOV UR11, UR9 ;  /* 0x00000009000b7c82 */ /* 0x000fe20008000000 */
[----:B------:R-:W-:Y:S02]  /*0360*/  UIADD3 UR9, UP2, UPT, UR10, 0x600, URZ ;  /* 0x000006000a097890 */ /* 0x000fe4000ff5e0ff */
[----:B------:R-:W-:Y:S02]  /*0370*/  ULOP3.LUT UR8, UR13, 0x7ffffff8, URZ, 0xc0, !UPT ;  /* 0x7ffffff80d087892 */ /* 0x000fe4000f8ec0ff */
[----:B------:R-:W-:Y:S01]  /*0380*/  UIADD3 UR12, UP0, UPT, UR9, UR4, URZ ;  /* 0x00000004090c7290 */ /* 0x000fe2000ff1e0ff */
[----:B------:R-:W1:Y:S01]  /*0390*/  LDC.64 R4, c[0x0][0x398] ;  /* 0x0000e600ff047b82 */ /* 0x000e620000000a00 */
[----:B------:R-:W-:Y:S02]  /*03a0*/  UIADD3.X UR4, UPT, UPT, URZ, UR11, URZ, UP2, !UPT ;  /* 0x0000000bff047290 */ /* 0x000fe400097fe4ff */
[----:B------:R-:W-:-:S02]  /*03b0*/  UIADD3 UR6, UP1, UPT, UR9, UR6, URZ ;  /* 0x0000000609067290 */ /* 0x000fc4000ff3e0ff */
[----:B------:R-:W-:Y:S01]  /*03c0*/  UIADD3 UR14, UP2, UPT, UR9, UR14, URZ ;  /* 0x0000000e090e7290 */ /* 0x000fe2000ff5e0ff */
[----:B------:R-:W2:Y:S02]  /*03d0*/  LDCU UR19, c[0x0][0x388] ;  /* 0x00007100ff1377ac */ /* 0x000ea40008000800 */
[----:B------:R-:W3:Y:S01]  /*03e0*/  LDC.64 R6, c[0x0][0x3a8] ;  /* 0x0000ea00ff067b82 */ /* 0x000ee20000000a00 */
[----:B------:R-:W-:Y:S02]  /*03f0*/  UIADD3.X UR7, UPT, UPT, UR4, UR7, URZ, UP1, !UPT ;  /* 0x0000000704077290 */ /* 0x000fe40008ffe4ff */
[----:B------:R-:W-:Y:S02]  /*0400*/  UIADD3.X UR5, UPT, UPT, UR4, UR5, URZ, UP0, !UPT ;  /* 0x0000000504057290 */ /* 0x000fe400087fe4ff */
[----:B------:R-:W-:Y:S01]  /*0410*/  UIADD3.X UR15, UPT, UPT, UR4, UR15, URZ, UP2, !UPT ;  /* 0x0000000f040f7290 */ /* 0x000fe200097fe4ff */
[----:B0-----:R-:W-:Y:S01]  /*0420*/  IMAD.WIDE.U32 R2, R0, 0x4, R2 ;  /* 0x0000000400027825 */ /* 0x001fe200078e0002 */
[----:B------:R-:W-:-:S03]  /*0430*/  UIADD3 UR8, UPT, UPT, -UR8, URZ, URZ ;  /* 0x000000ff08087290 */ /* 0x000fc6000fffe1ff */
[----:B-1----:R-:W-:-:S04]  /*0440*/  IMAD.WIDE.U32 R4, R0, 0x4, R4 ;  /* 0x0000000400047825 */ /* 0x002fc800078e0004 */
[----:B---3--:R-:W-:-:S04]  /*0450*/  IMAD.WIDE.U32 R6, R0, 0x4, R6 ;  /* 0x0000000400067825 */ /* 0x008fc800078e0006 */
[----:B--2---:R-:W-:-:S07]  /*0460*/  VIADD R0, R0, 0x80 ;  /* 0x0000008000007836 */ /* 0x004fce0000000000 */
.L_x_24:
        /* <DEDUP_REMOVED lines=10> */
[----:B------:R-:W-:-:S02]  /*0510*/  MOV R11, UR15 ;  /* 0x0000000f000b7c02 */ /* 0x000fc40008000f00 */
[----:B------:R-:W-:Y:S01]  /*0520*/  IADD3.X R19, PT, PT, R3, UR11, RZ, P0, !PT ;  /* 0x0000000b03137c10 */ /* 0x000fe200087fe4ff */
[----:B------:R-:W-:-:S04]  /*0530*/  IMAD.WIDE R8, R0, 0x4, R8 ;  /* 0x0000000400087825 */ /* 0x000fc800078e0208 */
[----:B------:R-:W-:-:S04]  /*0540*/  IMAD.WIDE R10, R0, 0x4, R10 ;  /* 0x00000004000a7825 */ /* 0x000fc800078e020a */
[----:B--2---:R-:W-:-:S06]  /*0550*/  IMAD R12, R14, UR19, R17 ;  /* 0x000000130e0c7c24 */ /* 0x004fcc000f8e0211 */
[----:B------:R-:W0:Y:S08]  /*0560*/  I2F.F64 R12, R12 ;  /* 0x0000000c000c7312 */ /* 0x000e300000201c00 */
[----:B0-----:R-:W0:Y:S02]  /*0570*/  F2I.F64.TRUNC R21, R12 ;  /* 0x0000000c00157311 */ /* 0x001e24000030d100 */
[----:B0-----:R0:W-:Y:S04]  /*0580*/  STG.E desc[UR20][R18.64], R21 ;  /* 0x0000001512007986 */ /* 0x0011e8000c101914 */
[----:B------:R-:W2:Y:S04]  /*0590*/  LDG.E R14, desc[UR20][R8.64+-0x600] ;  /* 0xfffa0014080e7981 */ /* 0x000ea8000c1e1900 */
[----:B------:R-:W2:Y:S01]  /*05a0*/  LDG.E R13, desc[UR20][R10.64+-0x600] ;  /* 0xfffa00140a0d7981 */ /* 0x000ea2000c1e1900 */
[----:B------:R-:W-:Y:S01]  /*05b0*/  MOV R12, UR12 ;  /* 0x0000000c000c7c02 */ /* 0x000fe20008000f00 */
[----:B--2---:R-:W-:-:S06]  /*05c0*/  IMAD R14, R14, UR19, R13 ;  /* 0x000000130e0e7c24 */ /* 0x004fcc000f8e020d */
[----:B------:R-:W1:Y:S01]  /*05d0*/  I2F.F64 R14, R14 ;  /* 0x0000000e000e7312 */ /* 0x000e620000201c00 */
[----:B------:R-:W-:Y:S02]  /*05e0*/  IMAD.U32 R13, RZ, RZ, UR5 ;  /* 0x00000005ff0d7e24 */ /* 0x000fe4000f8e00ff */
[----:B------:R-:W-:-:S05]  /*05f0*/  IMAD.WIDE R12, R0, 0x4, R12 ;  /* 0x00000004000c7825 */ /* 0x000fca00078e020c */
[----:B-1----:R-:W1:Y:S02]  /*0600*/  F2I.F64.TRUNC R23, R14 ;  /* 0x0000000e00177311 */ /* 0x002e64000030d100 */
[----:B-1----:R1:W-:Y:S04]  /*0610*/  STG.E desc[UR20][R12.64+-0x600], R23 ;  /* 0xfffa00170c007986 */ /* 0x0023e8000c101914 */
[----:B------:R-:W2:Y:S04]  /*0620*/  LDG.E R16, desc[UR20][R8.64+-0x400] ;  /* 0xfffc001408107981 */ /* 0x000ea8000c1e1900 */
[----:B------:R-:W2:Y:S02]  /*0630*/  LDG.E R17, desc[UR20][R10.64+-0x400] ;  /* 0xfffc00140a117981 */ /* 0x000ea4000c1e1900 */
[----:B--2---:R-:W-:-:S06]  /*0640*/  IMAD R16, R16, UR19, R17 ;  /* 0x0000001310107c24 */ /* 0x004fcc000f8e0211 */
[----:B------:R-:W0:Y:S08]  /*0650*/  I2F.F64 R16, R16 ;  /* 0x0000001000107312 */ /* 0x000e300000201c00 */
[----:B0-----:R-:W0:Y:S02]  /*0660*/  F2I.F64.TRUNC R19, R16 ;  /* 0x0000001000137311 */ /* 0x001e24000030d100 */
[----:B0-----:R0:W-:Y:S04]  /*0670*/  STG.E desc[UR20][R12.64+-0x400], R19 ;  /* 0xfffc00130c007986 */ /* 0x0011e8000c101914 */
[----:B------:R-:W2:Y:S04]  /*0680*/  LDG.E R14, desc[UR20][R8.64+-0x200] ;  /* 0xfffe0014080e7981 */ /* 0x000ea8000c1e1900 */
[----:B------:R-:W2:Y:S02]  /*0690*/  LDG.E R15, desc[UR20][R10.64+-0x200] ;  /* 0xfffe00140a0f7981 */ /* 0x000ea4000c1e1900 */
[----:B--2---:R-:W-:-:S06]  /*06a0*/  IMAD R14, R14, UR19, R15 ;  /* 0x000000130e0e7c24 */ /* 0x004fcc000f8e020f */
[----:B------:R-:W2:Y:S08]  /*06b0*/  I2F.F64 R14, R14 ;  /* 0x0000000e000e7312 */ /* 0x000eb00000201c00 */
[----:B--2---:R-:W2:Y:S02]  /*06c0*/  F2I.F64.TRUNC R21, R14 ;  /* 0x0000000e00157311 */ /* 0x004ea4000030d100 */
[----:B--2---:R2:W-:Y:S04]  /*06d0*/  STG.E desc[UR20][R12.64+-0x200], R21 ;  /* 0xfffe00150c007986 */ /* 0x0045e8000c101914 */
[----:B------:R-:W3:Y:S04]  /*06e0*/  LDG.E R18, desc[UR20][R8.64] ;  /* 0x0000001408127981 */ /* 0x000ee8000c1e1900 */
[----:B-1----:R-:W3:Y:S02]  /*06f0*/  LDG.E R23, desc[UR20][R10.64] ;  /* 0x000000140a177981 */ /* 0x002ee4000c1e1900 */
[----:B---3--:R-:W-:-:S04]  /*0700*/  IMAD R18, R18, UR19, R23 ;  /* 0x0000001312127c24 */ /* 0x008fc8000f8e0217 */
[----:B------:R-:W0:Y:S08]  /*0710*/  I2F.F64 R16, R18 ;  /* 0x0000001200107312 */ /* 0x000e300000201c00 */
[----:B0-----:R-:W0:Y:S02]  /*0720*/  F2I.F64.TRUNC R19, R16 ;  /* 0x0000001000137311 */ /* 0x001e24000030d100 */
[----:B0-----:R0:W-:Y:S04]  /*0730*/  STG.E desc[UR20][R12.64], R19 ;  /* 0x000000130c007986 */ /* 0x0011e8000c101914 */
[----:B------:R-:W3:Y:S04]  /*0740*/  LDG.E R20, desc[UR20][R8.64+0x200] ;  /* 0x0002001408147981 */ /* 0x000ee8000c1e1900 */
[----:B------:R-:W3:Y:S02]  /*0750*/  LDG.E R23, desc[UR20][R10.64+0x200] ;  /* 0x000200140a177981 */ /* 0x000ee4000c1e1900 */
[----:B---3--:R-:W-:-:S04]  /*0760*/  IMAD R20, R20, UR19, R23 ;  /* 0x0000001314147c24 */ /* 0x008fc8000f8e0217 */
[----:B------:R-:W2:Y:S08]  /*0770*/  I2F.F64 R14, R20 ;  /* 0x00000014000e7312 */ /* 0x000eb00000201c00 */
[----:B--2---:R-:W1:Y:S02]  /*0780*/  F2I.F64.TRUNC R21, R14 ;  /* 0x0000000e00157311 */ /* 0x004e64000030d100 */
[----:B-1----:R1:W-:Y:S04]  /*0790*/  STG.E desc[UR20][R12.64+0x200], R21 ;  /* 0x000200150c007986 */ /* 0x0023e8000c101914 */
[----:B------:R-:W2:Y:S04]  /*07a0*/  LDG.E R22, desc[UR20][R8.64+0x400] ;  /* 0x0004001408167981 */ /* 0x000ea8000c1e1900 */
[----:B------:R-:W2:Y:S02]  /*07b0*/  LDG.E R23, desc[UR20][R10.64+0x400] ;  /* 0x000400140a177981 */ /* 0x000ea4000c1e1900 */
[----:B--2---:R-:W-:-:S04]  /*07c0*/  IMAD R22, R22, UR19, R23 ;  /* 0x0000001316167c24 */ /* 0x004fc8000f8e0217 */
[----:B------:R-:W2:Y:S08]  /*07d0*/  I2F.F64 R16, R22 ;  /* 0x0000001600107312 */ /* 0x000eb00000201c00 */
[----:B--2---:R-:W2:Y:S02]  /*07e0*/  F2I.F64.TRUNC R17, R16 ;  /* 0x0000001000117311 */ /* 0x004ea4000030d100 */
[----:B--2---:R1:W-:Y:S04]  /*07f0*/  STG.E desc[UR20][R12.64+0x400], R17 ;  /* 0x000400110c007986 */ /* 0x0043e8000c101914 */
[----:B------:R-:W2:Y:S04]  /*0800*/  LDG.E R18, desc[UR20][R8.64+0x600] ;  /* 0x0006001408127981 */ /* 0x000ea8000c1e1900 */
[----:B0-----:R-:W2:Y:S01]  /*0810*/  LDG.E R19, desc[UR20][R10.64+0x600] ;  /* 0x000600140a137981 */ /* 0x001ea2000c1e1900 */
[----:B------:R-:W-:-:S02]  /*0820*/  UIADD3 UR10, UP0, UPT, UR10, 0x1000, URZ ;  /* 0x000010000a0a7890 */ /* 0x000fc4000ff1e0ff */
[----:B------:R-:W-:Y:S02]  /*0830*/  UIADD3 UR8, UPT, UPT, UR8, 0x8, URZ ;  /* 0x0000000808087890 */ /* 0x000fe4000fffe0ff */
[----:B------:R-:W-:Y:S02]  /*0840*/  UIADD3.X UR11, UPT, UPT, URZ, UR11, URZ, UP0, !UPT ;  /* 0x0000000bff0b7290 */ /* 0x000fe400087fe4ff */
[----:B------:R-:W-:Y:S01]  /*0850*/  UISETP.NE.AND UP0, UPT, UR8, URZ, UPT ;  /* 0x000000ff0800728c */ /* 0x000fe2000bf05270 */
[----:B------:R-:W-:Y:S01]  /*0860*/  IADD3 R0, PT, PT, R0, 0x400, RZ ;  /* 0x0000040000007810 */ /* 0x000fe20007ffe0ff */
[----:B--2---:R-:W-:-:S04]  /*0870*/  IMAD R18, R18, UR19, R19 ;  /* 0x0000001312127c24 */ /* 0x004fc8000f8e0213 */
[----:B------:R-:W0:Y:S08]  /*0880*/  I2F.F64 R14, R18 ;  /* 0x00000012000e7312 */ /* 0x000e300000201c00 */
[----:B0-----:R-:W0:Y:S02]  /*0890*/  F2I.F64.TRUNC R15, R14 ;  /* 0x0000000e000f7311 */ /* 0x001e24000030d100 */
[----:B0-----:R1:W-:Y:S01]  /*08a0*/  STG.E desc[UR20][R12.64+0x600], R15 ;  /* 0x0006000f0c007986 */ /* 0x0013e2000c101914 */
[----:B------:R-:W-:Y:S05]  /*08b0*/  BRA.U UP0, `(.L_x_24) ;  /* 0xfffffff900ec7547 */ /* 0x000fea000b83ffff */
[----:B------:R-:W0:Y:S02]  /*08c0*/  LDC R6, c[0x0][0x384] ;  /* 0x0000e100ff067b82 */ /* 0x000e240000000800 */
[----:B0-----:R-:W-:-:S07]  /*08d0*/  LOP3.LUT R6, R6, 0x7ffffff8, RZ, 0xc0, !PT ;  /* 0x7ffffff806067812 */ /* 0x001fce00078ec0ff */
.L_x_23:
[----:B------:R-:W0:Y:S02]  /*08e0*/  LDC R0, c[0x0][0x384] ;  /* 0x0000e100ff007b82 */ /* 0x000e240000000800 */
[----:B0-----:R-:W-:-:S13]  /*08f0*/  LOP3.LUT P0, R3, R0, 0x7, RZ, 0xc0, !PT ;  /* 0x0000000700037812 */ /* 0x001fda000780c0ff */
[----:B------:R-:W-:Y:S05]  /*0900*/  @!P0 EXIT ;  /* 0x000000000000894d */ /* 0x000fea0003800000 */
[----:B------:R-:W0:Y:S01]  /*0910*/  LDCU.64 UR4, c[0x0][0x3a8] ;  /* 0x00007500ff0477ac */ /* 0x000e220008000a00 */
[C---:B------:R-:W-:Y:S01]  /*0920*/  SHF.L.U32 R2, R0.reuse, 0x7, RZ ;  /* 0x0000000700027819 */ /* 0x040fe200000006ff */
[----:B------:R-:W2:Y:S01]  /*0930*/  S2R R7, SR_TID.X ;  /* 0x0000000000077919 */ /* 0x000ea20000002100 */
[----:B------:R-:W-:Y:S01]  /*0940*/  ISETP.GE.U32.AND P0, PT, R3, 0x4, PT ;  /* 0x000000040300780c */ /* 0x000fe20003f06070 */
[----:B------:R-:W3:Y:S01]  /*0950*/  LDCU.64 UR6, c[0x0][0x398] ;  /* 0x00007300ff0677ac */ /* 0x000ee20008000a00 */
[----:B------:R-:W-:Y:S01]  /*0960*/  LOP3.LUT R18, R0, 0x3, RZ, 0xc0, !PT ;  /* 0x0000000300127812 */ /* 0x000fe200078ec0ff */
[----:B------:R-:W-:-:S03]  /*0970*/  IMAD R2, R2, UR18, RZ ;  /* 0x0000001202027c24 */ /* 0x000fc6000f8e02ff */
[----:B------:R-:W-:Y:S01]  /*0980*/  ISETP.NE.AND P1, PT, R18, RZ, PT ;  /* 0x000000ff1200720c */ /* 0x000fe20003f25270 */
[----:B------:R-:W-:-:S03]  /*0990*/  IMAD.WIDE R4, R2, 0x4, RZ ;  /* 0x0000000402047825 */ /* 0x000fc600078e02ff */
[C---:B0-----:R-:W-:Y:S02]  /*09a0*/  IADD3 R2, P2, PT, R4.reuse, UR4, RZ ;  /* 0x0000000404027c10 */ /* 0x041fe4000ff5e0ff */
[----:B---3--:R-:W-:Y:S02]  /*09b0*/  IADD3 R4, P3, PT, R4, UR6, RZ ;  /* 0x0000000604047c10 */ /* 0x008fe4000ff7e0ff */
[C---:B------:R-:W-:Y:S02]  /*09c0*/  IADD3.X R3, PT, PT, R5.reuse, UR5, RZ, P2, !PT ;  /* 0x0000000505037c10 */ /* 0x040fe400097fe4ff */
[----:B------:R-:W-:Y:S01]  /*09d0*/  IADD3.X R5, PT, PT, R5, UR7, RZ, P3, !PT ;  /* 0x0000000705057c10 */ /* 0x000fe20009ffe4ff */
[----:B------:R-:W-:Y:S08]  /*09e0*/  @!P0 BRA `(.L_x_25) ;  /* 0x00000000007c8947 */ /* 0x000ff00003800000 */
[----:B-12---:R-:W-:Y:S01]  /*09f0*/  IMAD R13, R6, 0x80, R7 ;  /* 0x00000080060d7824 */ /* 0x006fe200078e0207 */
[----:B------:R-:W0:Y:S03]  /*0a00*/  LDCU UR4, c[0x0][0x388] ;  /* 0x00007100ff0477ac */ /* 0x000e260008000800 */
[----:B------:R-:W-:-:S04]  /*0a10*/  IMAD.WIDE R10, R13, 0x4, R4 ;  /* 0x000000040d0a7825 */ /* 0x000fc800078e0204 */
[----:B------:R-:W-:Y:S01]  /*0a20*/  IMAD.WIDE R8, R13, 0x4, R2 ;  /* 0x000000040d087825 */ /* 0x000fe200078e0202 */
[----:B------:R-:W0:Y:S04]  /*0a30*/  LDG.E R12, desc[UR20][R10.64] ;  /* 0x000000140a0c7981 */ /* 0x000e28000c1e1900 */
[----:B------:R-:W0:Y:S02]  /*0a40*/  LDG.E R15, desc[UR20][R8.64] ;  /* 0x00000014080f7981 */ /* 0x000e24000c1e1900 */
[----:B0-----:R-:W-:Y:S01]  /*0a50*/  IMAD R15, R12, UR4, R15 ;  /* 0x000000040c0f7c24 */ /* 0x001fe2000f8e020f */
[----:B------:R-:W-:-:S05]  /*0a60*/  MOV R12, 0x4 ;  /* 0x00000004000c7802 */ /* 0x000fca0000000f00 */
[----:B------:R-:W0:Y:S01]  /*0a70*/  I2F.F64 R14, R15 ;  /* 0x0000000f000e7312 */ /* 0x000e220000201c00 */
[----:B------:R-:W-:-:S07]  /*0a80*/  IMAD.WIDE R12, R13, R12, UR16 ;  /* 0x000000100d0c7e25 */ /* 0x000fce000f8e020c */
        /* <DEDUP_REMOVED lines=15> */
[----:B------:R-:W2:Y:S01]  /*0b80*/  LDG.E R23, desc[UR20][R8.64+0x600] ;  /* 0x0006001408177981 */ /* 0x000ea2000c1e1900 */
[----:B------:R-:W-:Y:S01]  /*0b90*/  IADD3 R6, PT, PT, R6, 0x4, RZ ;  /* 0x0000000406067810 */ /* 0x000fe20007ffe0ff */
[----:B--2---:R-:W-:-:S04]  /*0ba0*/  IMAD R20, R20, UR4, R23 ;  /* 0x0000000414147c24 */ /* 0x004fc8000f8e0217 */
[----:B------:R-:W0:Y:S08]  /*0bb0*/  I2F.F64 R16, R20 ;  /* 0x0000001400107312 */ /* 0x000e300000201c00 */
[----:B0-----:R-:W0:Y:S02]  /*0bc0*/  F2I.F64.TRUNC R17, R16 ;  /* 0x0000001000117311 */ /* 0x001e24000030d100 */
[----:B0-----:R3:W-:Y:S02]  /*0bd0*/  STG.E desc[UR20][R12.64+0x600], R17 ;  /* 0x000600110c007986 */ /* 0x0017e4000c101914 */
.L_x_25:
[----:B------:R-:W-:Y:S05]  /*0be0*/  @!P1 EXIT ;  /* 0x000000000000994d */ /* 0x000fea0003800000 */
[----:B------:R-:W-:Y:S02]  /*0bf0*/  ISETP.NE.AND P0, PT, R18, 0x1, PT ;  /* 0x000000011200780c */ /* 0x000fe40003f05270 */
[----:B------:R-:W-:-:S04]  /*0c00*/  LOP3.LUT R0, R0, 0x1, RZ, 0xc0, !PT ;  /* 0x0000000100007812 */ /* 0x000fc800078ec0ff */
[----:B------:R-:W-:-:S07]  /*0c10*/  ISETP.NE.U32.AND P1, PT, R0, 0x1, PT ;  /* 0x000000010000780c */ /* 0x000fce0003f25070 */
[----:B------:R-:W-:Y:S06]  /*0c20*/  @!P0 BRA `(.L_x_26) ;  /* 0x00000000004c8947 */ /* 0x000fec0003800000 */
[----:B-123--:R-:W-:Y:S01]  /*0c30*/  IMAD R17, R6, 0x80, R7 ;  /* 0x0000008006117824 */ /* 0x00efe200078e0207 */
[----:B------:R-:W0:Y:S03]  /*0c40*/  LDCU UR4, c[0x0][0x388] ;  /* 0x00007100ff0477ac */ /* 0x000e260008000800 */
[----:B------:R-:W-:-:S04]  /*0c50*/  IMAD.WIDE R14, R17, 0x4, R4 ;  /* 0x00000004110e7825 */ /* 0x000fc800078e0204 */
[----:B------:R-:W-:Y:S01]  /*0c60*/  IMAD.WIDE R8, R17, 0x4, R2 ;  /* 0x0000000411087825 */ /* 0x000fe200078e0202 */
[----:B------:R-:W0:Y:S04]  /*0c70*/  LDG.E R0, desc[UR20][R14.64] ;  /* 0x000000140e007981 */ /* 0x000e28000c1e1900 */
[----:B------:R-:W0:Y:S01]  /*0c80*/  LDG.E R11, desc[UR20][R8.64] ;  /* 0x00000014080b7981 */ /* 0x000e22000c1e1900 */
[----:B------:R-:W-:-:S05]  /*0c90*/  HFMA2 R16, -RZ, RZ, 0, 2.384185791015625e-07 ;  /* 0x00000004ff107431 */ /* 0x000fca00000001ff */
[----:B------:R-:W-:-:S04]  /*0ca0*/  IMAD.WIDE R16, R17, R16, UR16 ;  /* 0x0000001011107e25 */ /* 0x000fc8000f8e0210 */
        /* <DEDUP_REMOVED lines=11> */
.L_x_26:
[----:B------:R-:W-:Y:S05]  /*0d60*/  @P1 EXIT ;  /* 0x000000000000194d */ /* 0x000fea0003800000 */
[----:B--2---:R-:W-:Y:S01]  /*0d70*/  IMAD R9, R6, 0x80, R7 ;  /* 0x0000008006097824 */ /* 0x004fe200078e0207 */
[----:B------:R-:W2:Y:S03]  /*0d80*/  LDCU UR4, c[0x0][0x388] ;  /* 0x00007100ff0477ac */ /* 0x000ea60008000800 */
[----:B------:R-:W-:-:S04]  /*0d90*/  IMAD.WIDE R4, R9, 0x4, R4 ;  /* 0x0000000409047825 */ /* 0x000fc800078e0204 */
[----:B------:R-:W-:Y:S02]  /*0da0*/  IMAD.WIDE R2, R9, 0x4, R2 ;  /* 0x0000000409027825 */ /* 0x000fe400078e0202 */
[----:B------:R-:W2:Y:S04]  /*0db0*/  LDG.E R4, desc[UR20][R4.64] ;  /* 0x0000001404047981 */ /* 0x000ea8000c1e1900 */
[----:B------:R-:W2:Y:S01]  /*0dc0*/  LDG.E R3, desc[UR20][R2.64] ;  /* 0x0000001402037981 */ /* 0x000ea2000c1e1900 */
[----:B------:R-:W-:-:S05]  /*0dd0*/  MOV R8, 0x4 ;  /* 0x0000000400087802 */ /* 0x000fca0000000f00 */
[----:B------:R-:W-:-:S04]  /*0de0*/  IMAD.WIDE R8, R9, R8, UR16 ;  /* 0x0000001009087e25 */ /* 0x000fc8000f8e0208 */
[----:B--2---:R-:W-:-:S06]  /*0df0*/  IMAD R6, R4, UR4, R3 ;  /* 0x0000000404067c24 */ /* 0x004fcc000f8e0203 */
[----:B------:R-:W2:Y:S08]  /*0e00*/  I2F.F64 R6, R6 ;  /* 0x0000000600067312 */ /* 0x000eb00000201c00 */
[----:B--2---:R-:W2:Y:S02]  /*0e10*/  F2I.F64.TRUNC R7, R6 ;  /* 0x0000000600077311 */ /* 0x004ea4000030d100 */
[----:B--2---:R-:W-:Y:S01]  /*0e20*/  STG.E desc[UR20][R8.64], R7 ;  /* 0x0000000708007986 */ /* 0x004fe2000c101914 */
[----:B------:R-:W-:Y:S05]  /*0e30*/  EXIT ;  /* 0x000000000000794d */ /* 0x000fea0003800000 */
.L_x_22:
[----:B------:R-:W0:Y:S02]  /*0e40*/  LDC R6, c[0x0][0x384] ;  /* 0x0000e100ff067b82 */ /* 0x000e240000000800 */
[----:B0-----:R-:W-:-:S13]  /*0e50*/  ISETP.GE.AND P0, PT, R6, 0x1, PT ;  /* 0x000000010600780c */ /* 0x001fda0003f06270 */
[----:B------:R-:W-:Y:S05]  /*0e60*/  @!P0 EXIT ;  /* 0x000000000000894d */ /* 0x000fea0003800000 */
[----:B------:R-:W0:Y:S01]  /*0e70*/  LDCU.64 UR4, c[0x0][0x398] ;  /* 0x00007300ff0477ac */ /* 0x000e220008000a00 */
[C---:B------:R-:W-:Y:S01]  /*0e80*/  SHF.L.U32 R2, R6.reuse, 0x7, RZ ;  /* 0x0000000706027819 */ /* 0x040fe200000006ff */
[----:B------:R-:W1:Y:S01]  /*0e90*/  S2R R0, SR_TID.X ;  /* 0x0000000000007919 */ /* 0x000e620000002100 */
[----:B------:R-:W-:Y:S01]  /*0ea0*/  HFMA2 R7, -RZ, RZ, 0, 0 ;  /* 0x00000000ff077431 */ /* 0x000fe200000001ff */
[----:B------:R-:W2:Y:S01]  /*0eb0*/  LDCU.64 UR6, c[0x0][0x3a8] ;  /* 0x00007500ff0677ac */ /* 0x000ea20008000a00 */
[----:B------:R-:W-:Y:S01]  /*0ec0*/  LOP3.LUT R8, R6, 0x7, RZ, 0xc0, !PT ;  /* 0x0000000706087812 */ /* 0x000fe200078ec0ff */
[----:B------:R-:W-:-:S04]  /*0ed0*/  IMAD R2, R2, UR18, RZ ;  /* 0x0000001202027c24 */ /* 0x000fc8000f8e02ff */
[----:B------:R-:W-:-:S03]  /*0ee0*/  IMAD.WIDE R4, R2, 0x4, RZ ;  /* 0x0000000402047825 */ /* 0x000fc600078e02ff */
[----:B0-----:R-:W-:-:S04]  /*0ef0*/  IADD3 R2, P0, PT, R4, UR4, RZ ;  /* 0x0000000404027c10 */ /* 0x001fc8000ff1e0ff */
[----:B------:R-:W-:Y:S02]  /*0f00*/  IADD3.X R3, PT, PT, R5, UR5, RZ, P0, !PT ;  /* 0x0000000505037c10 */ /* 0x000fe400087fe4ff */
[----:B------:R-:W-:Y:S02]  /*0f10*/  ISETP.GE.U32.AND P0, PT, R6, 0x8, PT ;  /* 0x000000080600780c */ /* 0x000fe40003f06070 */
[----:B--2---:R-:W-:-:S04]  /*0f20*/  IADD3 R4, P1, PT, R4, UR6, RZ ;  /* 0x0000000604047c10 */ /* 0x004fc8000ff3e0ff */
[----:B------:R-:W-:-:S07]  /*0f30*/  IADD3.X R5, PT, PT, R5, UR7, RZ, P1, !PT ;  /* 0x0000000705057c10 */ /* 0x000fce0008ffe4ff */
[----:B-1----:R-:W-:Y:S05]  /*0f40*/  @!P0 BRA `(.L_x_27) ;  /* 0x0000000400608947 */ /* 0x002fea0003800000 */
[----:B------:R-:W-:Y:S01]  /*0f50*/  LOP3.LUT R7, R6, 0x7ffffff8, RZ, 0xc0, !PT ;  /* 0x7ffffff806077812 */ /* 0x000fe200078ec0ff */
[----:B------:R-:W-:Y:S01]  /*0f60*/  IMAD.MOV.U32 R6, RZ, RZ, RZ ;  /* 0x000000ffff067224 */ /* 0x000fe200078e00ff */
[----:B------:R-:W0:Y:S06]  /*0f70*/  LDCU UR4, c[0x0][0x388] ;  /* 0x00007100ff0477ac */ /* 0x000e2c0008000800 */
.L_x_30:
[----:B------:R-:W-:-:S04]  /*0f80*/  LEA R9, R6, R0, 0x7 ;  /* 0x0000000006097211 */ /* 0x000fc800078e38ff */
[----:B------:R-:W-:-:S13]  /*0f90*/  ISETP.GE.AND P0, PT, R9, UR12, PT ;  /* 0x0000000c09007c0c */ /* 0x000fda000bf06270 */
[C---:B------:R-:W-:Y:S01]  /*0fa0*/  @!P0 IMAD.WIDE.U32 R12, R9.reuse, 0x4, R2 ;  /* 0x00000004090c8825 */ /* 0x040fe200078e0002 */
[----:B-1----:R-:W1:Y:S03]  /*0fb0*/  @!P0 LDC R16, c[0x0][0x388] ;  /* 0x0000e200ff108b82 */ /* 0x002e660000000800 */
[C---:B------:R-:W-:Y:S02]  /*0fc0*/  @!P0 IMAD.WIDE.U32 R14, R9.reuse, 0x4, R4 ;  /* 0x00000004090e8825 */ /* 0x040fe400078e0004 */
[----:B------:R-:W1:Y:S04]  /*0fd0*/  @!P0 LDG.E R12, desc[UR20][R12.64] ;  /* 0x000000140c0c8981 */ /* 0x000e68000c1e1900 */
[----:B------:R-:W1:Y:S01]  /*0fe0*/  @!P0 LDG.E R15, desc[UR20][R14.64] ;  /* 0x000000140e0f8981 */ /* 0x000e62000c1e1900 */
[----:B------:R-:W-:-:S02]  /*0ff0*/  IADD3 R23, PT, PT, R9, 0x80, RZ ;  /* 0x0000008009177810 */ /* 0x000fc40007ffe0ff */
[----:B------:R-:W-:Y:S02]  /*1000*/  MOV R18, 0x4 ;  /* 0x0000000400127802 */ /* 0x000fe40000000f00 */
[C---:B------:R-:W-:Y:S01]  /*1010*/  ISETP.GE.AND P1, PT, R23.reuse, UR12, PT ;  /* 0x0000000c17007c0c */ /* 0x040fe2000bf26270 */
[----:B------:R-:W-:-:S04]  /*1020*/  IMAD.WIDE R10, R23, 0x4, R2 ;  /* 0x00000004170a7825 */ /* 0x000fc800078e0202 */
[----:B------:R-:W-:-:S08]  /*1030*/  @!P0 IMAD.WIDE.U32 R18, R9, R18, UR16 ;  /* 0x0000001009128e25 */ /* 0x000fd0000f8e0012 */
[----:B------:R-:W2:Y:S01]  /*1040*/  @!P1 LDC R20, c[0x0][0x388] ;  /* 0x0000e200ff149b82 */ /* 0x000ea20000000800 */
[----:B-1----:R-:W-:Y:S02]  /*1050*/  @!P0 IMAD R16, R12, R16, R15 ;  /* 0x000000100c108224 */ /* 0x002fe400078e020f */
[----:B------:R-:W-:-:S04]  /*1060*/  IMAD.WIDE R12, R23, 0x4, R4 ;  /* 0x00000004170c7825 */ /* 0x000fc800078e0204 */
[----:B------:R-:W1:Y:S08]  /*1070*/  @!P0 I2F.F64 R16, R16 ;  /* 0x0000001000108312 */ /* 0x000e700000201c00 */
[----:B-1----:R-:W1:Y:S02]  /*1080*/  @!P0 F2I.F64.TRUNC R21, R16 ;  /* 0x0000001000158311 */ /* 0x002e64000030d100 */
[----:B-1----:R1:W-:Y:S04]  /*1090*/  @!P0 STG.E desc[UR20][R18.64], R21 ;  /* 0x0000001512008986 */ /* 0x0023e8000c101914 */
[----:B------:R-:W2:Y:S04]  /*10a0*/  @!P1 LDG.E R14, desc[UR20][R10.64] ;  /* 0x000000140a0e9981 */ /* 0x000ea8000c1e1900 */
[----:B------:R-:W2:Y:S02]  /*10b0*/  @!P1 LDG.E R15, desc[UR20][R12.64] ;  /* 0x000000140c0f9981 */ /* 0x000ea4000c1e1900 */
[----:B--2---:R-:W-:-:S02]  /*10c0*/  @!P1 IMAD R20, R14, R20, R15 ;  /* 0x000000140e149224 */ /* 0x004fc400078e020f */
[----:B------:R-:W-:Y:S02]  /*10d0*/  VIADD R14, R9, 0x100 ;  /* 0x00000100090e7836 */ /* 0x000fe40000000000 */
[----:B------:R-:W2:Y:S03]  /*10e0*/  @!P1 I2F.F64 R16, R20 ;  /* 0x0000001400109312 */ /* 0x000ea60000201c00 */
[----:B------:R-:W-:Y:S01]  /*10f0*/  ISETP.GE.AND P0, PT, R14, UR12, PT ;  /* 0x0000000c0e007c0c */ /* 0x000fe2000bf06270 */
[----:B------:R-:W-:-:S05]  /*1100*/  HFMA2 R14, -RZ, RZ, 0, 2.384185791015625e-07 ;  /* 0x00000004ff0e7431 */ /* 0x000fca00000001ff */
[----:B------:R-:W-:Y:S01]  /*1110*/  IMAD.WIDE R14, R23, R14, UR16 ;  /* 0x00000010170e7e25 */ /* 0x000fe2000f8e020e */
[----:B--2---:R-:W2:Y:S06]  /*1120*/  @!P1 F2I.F64.TRUNC R17, R16 ;  /* 0x0000001000119311 */ /* 0x004eac000030d100 */
[----:B-1----:R-:W1:Y:S01]  /*1130*/  @!P0 LDC R21, c[0x0][0x388] ;  /* 0x0000e200ff158b82 */ /* 0x002e620000000800 */
[----:B--2---:R2:W-:Y:S04]  /*1140*/  @!P1 STG.E desc[UR20][R14.64], R17 ;  /* 0x000000110e009986 */ /* 0x0045e8000c101914 */
[----:B------:R-:W1:Y:S04]  /*1150*/  @!P0 LDG.E R18, desc[UR20][R10.64+0x200] ;  /* 0x000200140a128981 */ /* 0x000e68000c1e1900 */
[----:B------:R-:W1:Y:S01]  /*1160*/  @!P0 LDG.E R19, desc[UR20][R12.64+0x200] ;  /* 0x000200140c138981 */ /* 0x000e62000c1e1900 */
[----:B------:R-:W-:-:S04]  /*1170*/  IADD3 R20, PT, PT, R9, 0x180, RZ ;  /* 0x0000018009147810 */ /* 0x000fc80007ffe0ff */
[----:B------:R-:W-:-:S13]  /*1180*/  ISETP.GE.AND P1, PT, R20, UR12, PT ;  /* 0x0000000c14007c0c */ /* 0x000fda000bf26270 */
[----:B------:R-:W3:Y:S01]  /*1190*/  @!P1 LDC R20, c[0x0][0x388] ;  /* 0x0000e200ff149b82 */ /* 0x000ee20000000800 */
[----:B-1----:R-:W-:-:S06]  /*11a0*/  @!P0 IMAD R18, R18, R21, R19 ;  /* 0x0000001512128224 */ /* 0x002fcc00078e0213 */
[----:B------:R-:W1:Y:S08]  /*11b0*/  @!P0 I2F.F64 R18, R18 ;  /* 0x0000001200128312 */ /* 0x000e700000201c00 */
[----:B-1----:R-:W1:Y:S02]  /*11c0*/  @!P0 F2I.F64.TRUNC R19, R18 ;  /* 0x0000001200138311 */ /* 0x002e64000030d100 */
[----:B-1----:R1:W-:Y:S04]  /*11d0*/  @!P0 STG.E desc[UR20][R14.64+0x200], R19 ;  /* 0x000200130e008986 */ /* 0x0023e8000c101914 */
[----:B------:R-:W3:Y:S04]  /*11e0*/  @!P1 LDG.E R16, desc[UR20][R10.64+0x400] ;  /* 0x000400140a109981 */ /* 0x000ee8000c1e1900 */
[----:B--2---:R-:W3:Y:S02]  /*11f0*/  @!P1 LDG.E R17, desc[UR20][R12.64+0x400] ;  /* 0x000400140c119981 */ /* 0x004ee4000c1e1900 */
[----:B---3--:R-:W-:Y:S01]  /*1200*/  @!P1 IMAD R16, R16, R20, R17 ;  /* 0x0000001410109224 */ /* 0x008fe200078e0211 */
[----:B------:R-:W-:-:S04]  /*1210*/  IADD3 R20, PT, PT, R9, 0x200, RZ ;  /* 0x0000020009147810 */ /* 0x000fc80007ffe0ff */
[----:B------:R-:W-:Y:S01]  /*1220*/  ISETP.GE.AND P0, PT, R20, UR12, PT ;  /* 0x0000000c14007c0c */ /* 0x000fe2000bf06270 */
[----:B------:R-:W2:-:S12]  /*1230*/  @!P1 I2F.F64 R16, R16 ;  /* 0x0000001000109312 */ /* 0x000e980000201c00 */
[----:B------:R-:W3:Y:S01]  /*1240*/  @!P0 LDC R20, c[0x0][0x388] ;  /* 0x0000e200ff148b82 */ /* 0x000ee20000000800 */
[----:B--2---:R-:W2:Y:S02]  /*1250*/  @!P1 F2I.F64.TRUNC R17, R16 ;  /* 0x0000001000119311 */ /* 0x004ea4000030d100 */
[----:B--2---:R2:W-:Y:S04]  /*1260*/  @!P1 STG.E desc[UR20][R14.64+0x400], R17 ;  /* 0x000400110e009986 */ /* 0x0045e8000c101914 */
[----:B------:R-:W3:Y:S04]  /*1270*/  @!P0 LDG.E R18, desc[UR20][R10.64+0x600] ;  /* 0x000600140a128981 */ /* 0x000ee8000c1e1900 */
[----:B-1----:R-:W3:Y:S02]  /*1280*/  @!P0 LDG.E R19, desc[UR20][R12.64+0x600] ;  /* 0x000600140c138981 */ /* 0x002ee4000c1e1900 */
[----:B---3--:R-:W-:-:S02]  /*1290*/  @!P0 IMAD R18, R18, R20, R19 ;  /* 0x0000001412128224 */ /* 0x008fc400078e0213 */
[----:B------:R-:W-:-:S04]  /*12a0*/  VIADD R20, R9, 0x280 ;  /* 0x0000028009147836 */ /* 0x000fc80000000000 */
[----:B------:R-:W1:Y:S01]  /*12b0*/  @!P0 I2F.F64 R18, R18 ;  /* 0x0000001200128312 */ /* 0x000e620000201c00 */
[----:B------:R-:W-:-:S13]  /*12c0*/  ISETP.GE.AND P1, PT, R20, UR12, PT ;  /* 0x0000000c14007c0c */ /* 0x000fda000bf26270 */
[----:B------:R-:W3:Y:S01]  /*12d0*/  @!P1 LDC R20, c[0x0][0x388] ;  /* 0x0000e200ff149b82 */ /* 0x000ee20000000800 */
        /* <DEDUP_REMOVED lines=12> */
[----:B-1----:R-:W3:Y:S01]  /*13a0*/  @!P0 LDG.E R19, desc[UR20][R12.64+0xa00] ;  /* 0x000a00140c138981 */ /* 0x002ee2000c1e1900 */
[----:B------:R-:W-:Y:S01]  /*13b0*/  IADD3 R9, PT, PT, R9, 0x380, RZ ;  /* 0x0000038009097810 */ /* 0x000fe20007ffe0ff */
[----:B------:R-:W-:Y:S01]  /*13c0*/  BSSY.RECONVERGENT B0, `(.L_x_28) ;  /* 0x000000f000007945 */ /* 0x000fe20003800200 */
[----:B------:R-:W-:-:S04]  /*13d0*/  IADD3 R6, PT, PT, R6, 0x8, RZ ;  /* 0x0000000806067810 */ /* 0x000fc80007ffe0ff */
[----:B------:R-:W-:Y:S01]  /*13e0*/  ISETP.NE.AND P1, PT, R6, R7, PT ;  /* 0x000000070600720c */ /* 0x000fe20003f25270 */
[----:B---3--:R-:W-:-:S06]  /*13f0*/  @!P0 IMAD R18, R18, R20, R19 ;  /* 0x0000001412128224 */ /* 0x008fcc00078e0213 */
[----:B------:R-:W1:Y:S08]  /*1400*/  @!P0 I2F.F64 R18, R18 ;  /* 0x0000001200128312 */ /* 0x000e700000201c00 */
[----:B-1----:R-:W1:Y:S02]  /*1410*/  @!P0 F2I.F64.TRUNC R19, R18 ;  /* 0x0000001200138311 */ /* 0x002e64000030d100 */
[----:B-1----:R2:W-:Y:S01]  /*1420*/  @!P0 STG.E desc[UR20][R14.64+0xa00], R19 ;  /* 0x000a00130e008986 */ /* 0x0025e2000c101914 */
[----:B------:R-:W-:-:S13]  /*1430*/  ISETP.GE.AND P0, PT, R9, UR12, PT ;  /* 0x0000000c09007c0c */ /* 0x000fda000bf06270 */
[----:B--2---:R-:W-:Y:S05]  /*1440*/  @P0 BRA `(.L_x_29) ;  /* 0x0000000000180947 */ /* 0x004fea0003800000 */
[----:B------:R-:W0:Y:S04]  /*1450*/  LDG.E R10, desc[UR20][R10.64+0xc00] ;  /* 0x000c00140a0a7981 */ /* 0x000e28000c1e1900 */
[----:B------:R-:W0:Y:S02]  /*1460*/  LDG.E R13, desc[UR20][R12.64+0xc00] ;  /* 0x000c00140c0d7981 */ /* 0x000e24000c1e1900 */
[----:B0-----:R-:W-:-:S06]  /*1470*/  IMAD R16, R10, UR4, R13 ;  /* 0x000000040a107c24 */ /* 0x001fcc000f8e020d */
[----:B------:R-:W0:Y:S08]  /*1480*/  I2F.F64 R16, R16 ;  /* 0x0000001000107312 */ /* 0x000e300000201c00 */
[----:B0-----:R-:W0:Y:S02]  /*1490*/  F2I.F64.TRUNC R17, R16 ;  /* 0x0000001000117311 */ /* 0x001e24000030d100 */
[----:B0-----:R1:W-:Y:S02]  /*14a0*/  STG.E desc[UR20][R14.64+0xc00], R17 ;  /* 0x000c00110e007986 */ /* 0x0013e4000c101914 */
.L_x_29:
[----:B0-----:R-:W-:Y:S05]  /*14b0*/  BSYNC.RECONVERGENT B0 ;  /* 0x0000000000007941 */ /* 0x001fea0003800200 */
.L_x_28:
[----:B------:R-:W-:Y:S05]  /*14c0*/  @P1 BRA `(.L_x_30) ;  /* 0xfffffff800ac1947 */ /* 0x000fea000383ffff */
.L_x_27:
[----:B------:R-:W-:-:S13]  /*14d0*/  ISETP.NE.AND P0, PT, R8, RZ, PT ;  /* 0x000000ff0800720c */ /* 0x000fda0003f05270 */
[----:B------:R-:W-:Y:S05]  /*14e0*/  @!P0 EXIT ;  /* 0x000000000000894d */ /* 0x000fea0003800000 */
[----:B------:R-:W0:Y:S01]  /*14f0*/  LDC R6, c[0x0][0x384] ;  /* 0x0000e100ff067b82 */ /* 0x000e220000000800 */
[----:B------:R-:W-:Y:S02]  /*1500*/  ISETP.GE.U32.AND P1, PT, R8, 0x4, PT ;  /* 0x000000040800780c */ /* 0x000fe40003f26070 */
[----:B0-----:R-:W-:-:S04]  /*1510*/  LOP3.LUT R22, R6, 0x3, RZ, 0xc0, !PT ;  /* 0x0000000306167812 */ /* 0x001fc800078ec0ff */
[----:B------:R-:W-:-:S07]  /*1520*/  ISETP.NE.AND P0, PT, R22, RZ, PT ;  /* 0x000000ff1600720c */ /* 0x000fce0003f05270 */
[----:B------:R-:W-:Y:S06]  /*1530*/  @!P1 BRA `(.L_x_31) ;  /* 0x0000000000d49947 */ /* 0x000fec0003800000 */
[----:B------:R-:W-:-:S05]  /*1540*/  IMAD R9, R7, 0x80, R0 ;  /* 0x0000008007097824 */ /* 0x000fca00078e0200 */
[----:B------:R-:W-:-:S13]  /*1550*/  ISETP.GE.AND P1, PT, R9, UR12, PT ;  /* 0x0000000c09007c0c */ /* 0x000fda000bf26270 */
[C---:B------:R-:W-:Y:S01]  /*1560*/  @!P1 IMAD.WIDE R10, R9.reuse, 0x4, R2 ;  /* 0x00000004090a9825 */ /* 0x040fe200078e0202 */
[----:B-1----:R-:W0:Y:S03]  /*1570*/  @!P1 LDC R14, c[0x0][0x388] ;  /* 0x0000e200ff0e9b82 */ /* 0x002e260000000800 */
[C---:B------:R-:W-:Y:S02]  /*1580*/  @!P1 IMAD.WIDE R12, R9.reuse, 0x4, R4 ;  /* 0x00000004090c9825 */ /* 0x040fe400078e0204 */
[----:B------:R-:W0:Y:S04]  /*1590*/  @!P1 LDG.E R10, desc[UR20][R10.64] ;  /* 0x000000140a0a9981 */ /* 0x000e28000c1e1900 */
[----:B------:R1:W0:Y:S01]  /*15a0*/  @!P1 LDG.E R13, desc[UR20][R12.64] ;  /* 0x000000140c0d9981 */ /* 0x000222000c1e1900 */
[----:B------:R-:W-:-:S02]  /*15b0*/  IADD3 R25, PT, PT, R9, 0x80, RZ ;  /* 0x0000008009197810 */ /* 0x000fc40007ffe0ff */
[----:B------:R-:W-:Y:S02]  /*15c0*/  MOV R16, 0x4 ;  /* 0x0000000400107802 */ /* 0x000fe40000000f00 */
[----:B------:R-:W-:-:S03]  /*15d0*/  ISETP.GE.AND P2, PT, R25, UR12, PT ;  /* 0x0000000c19007c0c */ /* 0x000fc6000bf46270 */
[----:B------:R-:W-:-:S10]  /*15e0*/  @!P1 IMAD.WIDE R16, R9, R16, UR16 ;  /* 0x0000001009109e25 */ /* 0x000fd4000f8e0210 */
[C---:B------:R-:W-:Y:S01]  /*15f0*/  @!P2 IMAD.WIDE R18, R25.reuse, 0x4, R2 ;  /* 0x000000041912a825 */ /* 0x040fe200078e0202 */
[----:B-1----:R-:W1:Y:S03]  /*1600*/  @!P2 LDC R12, c[0x0][0x388] ;  /* 0x0000e200ff0cab82 */ /* 0x002e660000000800 */
[----:B------:R-:W-:-:S04]  /*1610*/  @!P2 IMAD.WIDE R20, R25, 0x4, R4 ;  /* 0x000000041914a825 */ /* 0x000fc800078e0204 */
[----:B0-----:R-:W-:-:S06]  /*1620*/  @!P1 IMAD R14, R10, R14, R13 ;  /* 0x0000000e0a0e9224 */ /* 0x001fcc00078e020d */
[----:B------:R-:W0:Y:S08]  /*1630*/  @!P1 I2F.F64 R14, R14 ;  /* 0x0000000e000e9312 */ /* 0x000e300000201c00 */
[----:B0-----:R-:W0:Y:S02]  /*1640*/  @!P1 F2I.F64.TRUNC R23, R14 ;  /* 0x0000000e00179311 */ /* 0x001e24000030d100 */
[----:B0-----:R0:W-:Y:S04]  /*1650*/  @!P1 STG.E desc[UR20][R16.64], R23 ;  /* 0x0000001710009986 */ /* 0x0011e8000c101914 */
[----:B------:R-:W1:Y:S04]  /*1660*/  @!P2 LDG.E R18, desc[UR20][R18.64] ;  /* 0x000000141212a981 */ /* 0x000e68000c1e1900 */
[----:B------:R2:W1:Y:S01]  /*1670*/  @!P2 LDG.E R21, desc[UR20][R20.64] ;  /* 0x000000141415a981 */ /* 0x000462000c1e1900 */
[----:B------:R-:W-:Y:S01]  /*1680*/  IADD3 R11, PT, PT, R9, 0x100, RZ ;  /* 0x00000100090b7810 */ /* 0x000fe20007ffe0ff */
[----:B------:R-:W-:-:S03]  /*1690*/  IMAD.MOV.U32 R14, RZ, RZ, 0x4 ;  /* 0x00000004ff0e7424 */ /* 0x000fc600078e00ff */
[----:B------:R-:W-:Y:S01]  /*16a0*/  ISETP.GE.AND P1, PT, R11, UR12, PT ;  /* 0x0000000c0b007c0c */ /* 0x000fe2000bf26270 */
[----:B------:R-:W-:-:S12]  /*16b0*/  @!P2 IMAD.WIDE R14, R25, R14, UR16 ;  /* 0x00000010190eae25 */ /* 0x000fd8000f8e020e */
[C---:B0-----:R-:W-:Y:S01]  /*16c0*/  @!P1 IMAD.WIDE R16, R11.reuse, 0x4, R2 ;  /* 0x000000040b109825 */ /* 0x041fe200078e0202 */
[----:B--2---:R-:W0:Y:S03]  /*16d0*/  @!P1 LDC R20, c[0x0][0x388] ;  /* 0x0000e200ff149b82 */ /* 0x004e260000000800 */
[----:B-1----:R-:W-:Y:S02]  /*16e0*/  @!P2 IMAD R12, R18, R12, R21 ;  /* 0x0000000c120ca224 */ /* 0x002fe400078e0215 */
[----:B------:R-:W-:-:S04]  /*16f0*/  @!P1 IMAD.WIDE R18, R11, 0x4, R4 ;  /* 0x000000040b129825 */ /* 0x000fc800078e0204 */
[----:B------:R-:W1:Y:S08]  /*1700*/  @!P2 I2F.F64 R12, R12 ;  /* 0x0000000c000ca312 */ /* 0x000e700000201c00 */
[----:B-1----:R-:W1:Y:S02]  /*1710*/  @!P2 F2I.F64.TRUNC R13, R12 ;  /* 0x0000000c000da311 */ /* 0x002e64000030d100 */
[----:B-1----:R1:W-:Y:S04]  /*1720*/  @!P2 STG.E desc[UR20][R14.64], R13 ;  /* 0x0000000d0e00a986 */ /* 0x0023e8000c101914 */
[----:B------:R-:W0:Y:S04]  /*1730*/  @!P1 LDG.E R16, desc[UR20][R16.64] ;  /* 0x0000001410109981 */ /* 0x000e28000c1e1900 */
[----:B------:R-:W0:Y:S01]  /*1740*/  @!P1 LDG.E R19, desc[UR20][R18.64] ;  /* 0x0000001412139981 */ /* 0x000e22000c1e1900 */
[----:B------:R-:W-:Y:S01]  /*1750*/  IADD3 R23, PT, PT, R9, 0x180, RZ ;  /* 0x0000018009177810 */ /* 0x000fe20007ffe0ff */
[----:B------:R-:W-:-:S03]  /*1760*/  HFMA2 R8, -RZ, RZ, 0, 2.384185791015625e-07 ;  /* 0x00000004ff087431 */ /* 0x000fc600000001ff */
[----:B------:R-:W-:Y:S02]  /*1770*/  ISETP.GE.AND P2, PT, R23, UR12, PT ;  /* 0x0000000c17007c0c */ /* 0x000fe4000bf46270 */
[----:B------:R-:W-:-:S11]  /*1780*/  @!P1 IMAD.WIDE R8, R11, R8, UR16 ;  /* 0x000000100b089e25 */ /* 0x000fd6000f8e0208 */
        /* <DEDUP_REMOVED lines=8> */
[----:B------:R-:W1:Y:S01]  /*1810*/  @!P2 LDG.E R13, desc[UR20][R12.64] ;  /* 0x000000140c0da981 */ /* 0x000e62000c1e1900 */
[----:B------:R-:W-:Y:S01]  /*1820*/  MOV R16, 0x4 ;  /* 0x0000000400107802 */ /* 0x000fe20000000f00 */
[----:B------:R-:W-:-:S04]  /*1830*/  VIADD R7, R7, 0x4 ;  /* 0x0000000407077836 */ /* 0x000fc80000000000 */
[----:B------:R-:W-:-:S04]  /*1840*/  @!P2 IMAD.WIDE R16, R23, R16, UR16 ;  /* 0x000000101710ae25 */ /* 0x000fc8000f8e0210 */
[----:B-1----:R-:W-:-:S06]  /*1850*/  @!P2 IMAD R14, R10, R14, R13 ;  /* 0x0000000e0a0ea224 */ /* 0x002fcc00078e020d */
[----:B------:R-:W1:Y:S08]  /*1860*/  @!P2 I2F.F64 R14, R14 ;  /* 0x0000000e000ea312 */ /* 0x000e700000201c00 */
[----:B-1----:R-:W1:Y:S02]  /*1870*/  @!P2 F2I.F64.TRUNC R15, R14 ;  /* 0x0000000e000fa311 */ /* 0x002e64000030d100 */
[----:B-1----:R0:W-:Y:S02]  /*1880*/  @!P2 STG.E desc[UR20][R16.64], R15 ;  /* 0x0000000f1000a986 */ /* 0x0021e4000c101914 */
.L_x_31:
[----:B------:R-:W-:Y:S05]  /*1890*/  @!P0 EXIT ;  /* 0x000000000000894d */ /* 0x000fea0003800000 */
[----:B------:R-:W-:Y:S02]  /*18a0*/  ISETP.NE.AND P0, PT, R22, 0x1, PT ;  /* 0x000000011600780c */ /* 0x000fe40003f05270 */
[----:B------:R-:W-:-:S04]  /*18b0*/  LOP3.LUT R6, R6, 0x1, RZ, 0xc0, !PT ;  /* 0x0000000106067812 */ /* 0x000fc800078ec0ff */
[----:B------:R-:W-:-:S07]  /*18c0*/  ISETP.NE.U32.AND P2, PT, R6, 0x1, PT ;  /* 0x000000010600780c */ /* 0x000fce0003f45070 */
[----:B------:R-:W-:Y:S06]  /*18d0*/  @!P0 BRA `(.L_x_32) ;  /* 0x00000000006c8947 */ /* 0x000fec0003800000 */
[----:B01----:R-:W-:-:S04]  /*18e0*/  LEA R15, R7, R0, 0x7 ;  /* 0x00000000070f7211 */ /* 0x003fc800078e38ff */
[----:B------:R-:W-:-:S13]  /*18f0*/  ISETP.GE.AND P0, PT, R15, UR12, PT ;  /* 0x0000000c0f007c0c */ /* 0x000fda000bf06270 */
[C---:B------:R-:W-:Y:S01]  /*1900*/  @!P0 IMAD.WIDE R8, R15.reuse, 0x4, R2 ;  /* 0x000000040f088825 */ /* 0x040fe200078e0202 */
[----:B------:R-:W0:Y:S03]  /*1910*/  @!P0 LDC R12, c[0x0][0x388] ;  /* 0x0000e200ff0c8b82 */ /* 0x000e260000000800 */
[C---:B------:R-:W-:Y:S02]  /*1920*/  @!P0 IMAD.WIDE R10, R15.reuse, 0x4, R4 ;  /* 0x000000040f0a8825 */ /* 0x040fe400078e0204 */
[----:B------:R-:W0:Y:S04]  /*1930*/  @!P0 LDG.E R8, desc[UR20][R8.64] ;  /* 0x0000001408088981 */ /* 0x000e28000c1e1900 */
[----:B------:R1:W0:Y:S01]  /*1940*/  @!P0 LDG.E R11, desc[UR20][R10.64] ;  /* 0x000000140a0b8981 */ /* 0x000222000c1e1900 */
[----:B------:R-:W-:Y:S01]  /*1950*/  IADD3 R21, PT, PT, R15, 0x80, RZ ;  /* 0x000000800f157810 */ /* 0x000fe20007ffe0ff */
[----:B------:R-:W-:-:S03]  /*1960*/  HFMA2 R14, -RZ, RZ, 0, 2.384185791015625e-07 ;  /* 0x00000004ff0e7431 */ /* 0x000fc600000001ff */
[----:B------:R-:W-:Y:S02]  /*1970*/  ISETP.GE.AND P1, PT, R21, UR12, PT ;  /* 0x0000000c15007c0c */ /* 0x000fe4000bf26270 */
[----:B------:R-:W-:-:S11]  /*1980*/  @!P0 IMAD.WIDE R14, R15, R14, UR16 ;  /* 0x000000100f0e8e25 */ /* 0x000fd6000f8e020e */
[C---:B------:R-:W-:Y:S01]  /*1990*/  @!P1 IMAD.WIDE R16, R21.reuse, 0x4, R2 ;  /* 0x0000000415109825 */ /* 0x040fe200078e0202 */
[----:B-1----:R-:W1:Y:S03]  /*19a0*/  @!P1 LDC R10, c[0x0][0x388] ;  /* 0x0000e200ff0a9b82 */ /* 0x002e660000000800 */
[----:B0-----:R-:W-:Y:S02]  /*19b0*/  @!P0 IMAD R12, R8, R12, R11 ;  /* 0x0000000c080c8224 */ /* 0x001fe400078e020b */
[----:B------:R-:W-:-:S04]  /*19c0*/  @!P1 IMAD.WIDE R8, R21, 0x4, R4 ;  /* 0x0000000415089825 */ /* 0x000fc800078e0204 */
[----:B------:R-:W0:Y:S08]  /*19d0*/  @!P0 I2F.F64 R12, R12 ;  /* 0x0000000c000c8312 */ /* 0x000e300000201c00 */
[----:B0-----:R-:W0:Y:S02]  /*19e0*/  @!P0 F2I.F64.TRUNC R19, R12 ;  /* 0x0000000c00138311 */ /* 0x001e24000030d100 */
[----:B0-----:R2:W-:Y:S04]  /*19f0*/  @!P0 STG.E desc[UR20][R14.64], R19 ;  /* 0x000000130e008986 */ /* 0x0015e8000c101914 */
[----:B------:R-:W1:Y:S04]  /*1a00*/  @!P1 LDG.E R16, desc[UR20][R16.64] ;  /* 0x0000001410109981 */ /* 0x000e68000c1e1900 */
[----:B------:R-:W1:Y:S01]  /*1a10*/  @!P1 LDG.E R9, desc[UR20][R8.64] ;  /* 0x0000001408099981 */ /* 0x000e62000c1e1900 */
[----:B------:R-:W-:Y:S01]  /*1a20*/  IMAD.MOV.U32 R12, RZ, RZ, 0x4 ;  /* 0x00000004ff0c7424 */ /* 0x000fe200078e00ff */
[----:B------:R-:W-:-:S03]  /*1a30*/  IADD3 R7, PT, PT, R7, 0x2, RZ ;  /* 0x0000000207077810 */ /* 0x000fc60007ffe0ff */
[----:B------:R-:W-:-:S04]  /*1a40*/  @!P1 IMAD.WIDE R12, R21, R12, UR16 ;  /* 0x00000010150c9e25 */ /* 0x000fc8000f8e020c */
[----:B-1----:R-:W-:-:S06]  /*1a50*/  @!P1 IMAD R10, R16, R10, R9 ;  /* 0x0000000a100a9224 */ /* 0x002fcc00078e0209 */
[----:B------:R-:W0:Y:S08]  /*1a60*/  @!P1 I2F.F64 R10, R10 ;  /* 0x0000000a000a9312 */ /* 0x000e300000201c00 */
[----:B0-----:R-:W0:Y:S02]  /*1a70*/  @!P1 F2I.F64.TRUNC R11, R10 ;  /* 0x0000000a000b9311 */ /* 0x001e24000030d100 */
[----:B0-----:R2:W-:Y:S02]  /*1a80*/  @!P1 STG.E desc[UR20][R12.64], R11 ;  /* 0x0000000b0c009986 */ /* 0x0015e4000c101914 */
.L_x_32:
[----:B------:R-:W-:Y:S05]  /*1a90*/  @P2 EXIT ;  /* 0x000000000000294d */ /* 0x000fea0003800000 */
[----:B0-----:R-:W-:-:S04]  /*1aa0*/  LEA R9, R7, R0, 0x7 ;  /* 0x0000000007097211 */ /* 0x001fc800078e38ff */
[----:B------:R-:W-:-:S13]  /*1ab0*/  ISETP.GE.AND P0, PT, R9, UR12, PT ;  /* 0x0000000c09007c0c */ /* 0x000fda000bf06270 */
[----:B------:R-:W-:Y:S05]  /*1ac0*/  @P0 EXIT ;  /* 0x000000000000094d */ /* 0x000fea0003800000 */
[C---:B------:R-:W-:Y:S01]  /*1ad0*/  IMAD.WIDE R2, R9.reuse, 0x4, R2 ;  /* 0x0000000409027825 */ /* 0x040fe200078e0202 */
[----:B------:R-:W0:Y:S03]  /*1ae0*/  LDCU UR4, c[0x0][0x388] ;  /* 0x00007100ff0477ac */ /* 0x000e260008000800 */
[----:B------:R-:W-:Y:S02]  /*1af0*/  IMAD.WIDE R4, R9, 0x4, R4 ;  /* 0x0000000409047825 */ /* 0x000fe400078e0204 */
[----:B------:R-:W0:Y:S04]  /*1b00*/  LDG.E R2, desc[UR20][R2.64] ;  /* 0x0000001402027981 */ /* 0x000e28000c1e1900 */
[----:B------:R-:W0:Y:S01]  /*1b10*/  LDG.E R5, desc[UR20][R4.64] ;  /* 0x0000001404057981 */ /* 0x000e22000c1e1900 */
[----:B------:R-:W-:-:S05]  /*1b20*/  MOV R8, 0x4 ;  /* 0x0000000400087802 */ /* 0x000fca0000000f00 */
[----:B------:R-:W-:-:S04]  /*1b30*/  IMAD.WIDE R8, R9, R8, UR16 ;  /* 0x0000001009087e25 */ /* 0x000fc8000f8e0208 */
[----:B0-----:R-:W-:-:S06]  /*1b40*/  IMAD R6, R2, UR4, R5 ;  /* 0x0000000402067c24 */ /* 0x001fcc000f8e0205 */
[----:B------:R-:W0:Y:S08]  /*1b50*/  I2F.F64 R6, R6 ;  /* 0x0000000600067312 */ /* 0x000e300000201c00 */
[----:B0-----:R-:W0:Y:S02]  /*1b60*/  F2I.F64.TRUNC R7, R6 ;  /* 0x0000000600077311 */ /* 0x001e24000030d100 */
[----:B0-----:R-:W-:Y:S01]  /*1b70*/  STG.E desc[UR20][R8.64], R7 ;  /* 0x0000000708007986 */ /* 0x001fe2000c101914 */
[----:B------:R-:W-:Y:S05]  /*1b80*/  EXIT ;  /* 0x000000000000794d */ /* 0x000fea0003800000 */
.L_x_33:
        /* <DEDUP_REMOVED lines=15> */
.L_x_36:


//--------------------- .text._ZN3cub18CUB_300001_SM_10006detail11EmptyKernelIvEEvv --------------------------
	.section	.text._ZN3cub18CUB_300001_SM_10006detail11EmptyKernelIvEEvv,"ax",@progbits
	.align	128
        .global         _ZN3cub18CUB_300001_SM_10006detail11EmptyKernelIvEEvv
        .type           _ZN3cub18CUB_300001_SM_10006detail11EmptyKernelIvEEvv,@function
        .size           _ZN3cub18CUB_300001_SM_10006detail11EmptyKernelIvEEvv,(.L_x_37 - _ZN3cub18CUB_300001_SM_10006detail11EmptyKernelIvEEvv)
        .other          _ZN3cub18CUB_300001_SM_10006detail11EmptyKernelIvEEvv,@"STO_CUDA_ENTRY STV_DEFAULT"
_ZN3cub18CUB_300001_SM_10006detail11EmptyKernelIvEEvv:
.text._ZN3cub18CUB_300001_SM_10006detail11EmptyKernelIvEEvv:
[----:B------:R-:W-:Y:S01]  /*0000*/  LDC R1, c[0x0][0x37c] ;  /* 0x0000df00ff017b82 */ /* 0x000fe20000000800 */
[----:B------:R-:W-:Y:S05]  /*0010*/  EXIT ;  /* 0x000000000000794d */ /* 0x000fea0003800000 */
.L_x_34:
        /* <DEDUP_REMOVED lines=14> */
.L_x_37:


//--------------------- .nv.shared.reserved.0     --------------------------
	.section	.nv.shared.reserved.0,"aw",@nobits
	.weak		__nv_reservedSMEM_offset_0_alias
	.size		__nv_reservedSMEM_offset_0_alias, 0, 64
	.other		__nv_reservedSMEM_offset_0_alias,@"STO_CUDA_RESERVED_SHARED STV_DEFAULT"
__nv_reservedSMEM_offset_0_alias:
	.zero		0
	.zero		64


//--------------------- .nv.global                --------------------------
	.section	.nv.global,"aw",@nobits
.nv.global:
	.type		_ZN30_INTERNAL_c6b7cc6f_4_k_cu_main6thrust24THRUST_300001_SM_1000_NS3seqE,@object
	.size		_ZN30_INTERNAL_c6b7cc6f_4_k_cu_main6thrust24THRUST_300001_SM_1000_NS3seqE,(_ZN30_INTERNAL_c6b7cc6f_4_k_cu_main4cuda3std3__48in_placeE - _ZN30_INTERNAL_c6b7cc6f_4_k_cu_main6thrust24THRUST_300001_SM_1000_NS3seqE)
_ZN30_INTERNAL_c6b7cc6f_4_k_cu_main6thrust24THRUST_300001_SM_1000_NS3seqE:
	.zero		1
	.type		_ZN30_INTERNAL_c6b7cc6f_4_k_cu_main4cuda3std3__48in_placeE,@object
	.size		_ZN30_INTERNAL_c6b7cc6f_4_k_cu_main4cuda3std3__48in_placeE,(_ZN30_INTERNAL_c6b7cc6f_4_k_cu_main4cuda3std6ranges3__45__cpo4sizeE - _ZN30_INTERNAL_c6b7cc6f_4_k_cu_main4cuda3std3__48in_placeE)
_ZN30_INTERNAL_c6b7cc6f_4_k_cu_main4cuda3std3__48in_placeE:
	.zero		1
	.type		_ZN30_INTERNAL_c6b7cc6f_4_k_cu_main4cuda3std6ranges3__45__cpo4sizeE,@object
	.size		_ZN30_INTERNAL_c6b7cc6f_4_k_cu_main4cuda3std6ranges3__45__cpo4sizeE,(_ZN30_INTERNAL_c6b7cc6f_4_k_cu_main6thrust24THRUST_300001_SM_1000_NS12placeholders2_3E - _ZN30_INTERNAL_c6b7cc6f_4_k_cu_main4cuda3std6ranges3__45__cpo4sizeE)
_ZN30_INTERNAL_c6b7cc6f_4_k_cu_main4cuda3std6ranges3__45__cpo4sizeE:
	.zero		1
	.type		_ZN30_INTERNAL_c6b7cc6f_4_k_cu_main6thrust24THRUST_300001_SM_1000_NS12placeholders2_3E,@object
	.size		_ZN30_INTERNAL_c6b7cc6f_4_k_cu_main6thrust24THRUST_300001_SM_1000_NS12placeholders2_3E,(_ZN30_INTERNAL_c6b7cc6f_4_k_cu_main4cuda3std3__45__cpo6cbeginE - _ZN30_INTERNAL_c6b7cc6f_4_k_cu_main6thrust24THRUST_300001_SM_1000_NS12placeholders2_3E)
_ZN30_INTERNAL_c6b7cc6f_4_k_cu_main6thrust24THRUST_300001_SM_1000_NS12placeholders2_3E:
	.zero		1
	.type		_ZN30_INTERNAL_c6b7cc6f_4_k_cu_main4cuda3std3__45__cpo6cbeginE,@object
	.size		_ZN30_INTERNAL_c6b7cc6f_4_k_cu_main4cuda3std3__45__cpo6cbeginE,(_ZN30_INTERNAL_c6b7cc6f_4_k_cu_main4cuda3std6ranges3__45__cpo6cbeginE - _ZN30_INTERNAL_c6b7cc6f_4_k_cu_main4cuda3std3__45__cpo6cbeginE)
_ZN30_INTERNAL_c6b7cc6f_4_k_cu_main4cuda3std3__45__cpo6cbeginE:
	.zero		1
	.type		_ZN30_INTERNAL_c6b7cc6f_4_k_cu_main4cuda3std6ranges3__45__cpo6cbeginE,@object
	.size		_ZN30_INTERNAL_c6b7cc6f_4_k_cu_main4cuda3std6ranges3__45__cpo6cbeginE,(_ZN30_INTERNAL_c6b7cc6f_4_k_cu_main6thrust24THRUST_300001_SM_1000_NS12placeholders2_7E - _ZN30_INTERNAL_c6b7cc6f_4_k_cu_main4cuda3std6ranges3__45__cpo6cbeginE)
_ZN30_INTERNAL_c6b7cc6f_4_k_cu_main4cuda3std6ranges3__45__cpo6cbeginE:
	.zero		1
	.type		_ZN30_INTERNAL_c6b7cc6f_4_k_cu_main6thrust24THRUST_300001_SM_1000_NS12placeholders2_7E,@object
	.size		_ZN30_INTERNAL_c6b7cc6f_4_k_cu_main6thrust24THRUST_300001_SM_1000_NS12placeholders2_7E,(_ZN30_INTERNAL_c6b7cc6f_4_k_cu_main4cuda3std3__45__cpo7crbeginE - _ZN30_INTERNAL_c6b7cc6f_4_k_cu_main6thrust24THRUST_300001_SM_1000_NS12placeholders2_7E)
_ZN30_INTERNAL_c6b7cc6f_4_k_cu_main6thrust24THRUST_300001_SM_1000_NS12placeholders2_7E:
	.zero		1
	.type		_ZN30_INTERNAL_c6b7cc6f_4_k_cu_main4cuda3std3__45__cpo7crbeginE,@object
	.size		_ZN30_INTERNAL_c6b7cc6f_4_k_cu_main4cuda3std3__45__cpo7crbeginE,(_ZN30_INTERNAL_c6b7cc6f_4_k_cu_main4cuda3std6ranges3__45__cpo4nextE - _ZN30_INTERNAL_c6b7cc6f_4_k_cu_main4cuda3std3__45__cpo7crbeginE)
_ZN30_INTERNAL_c6b7cc6f_4_k_cu_main4cuda3std3__45__cpo7crbeginE:
	.zero		1
	.type		_ZN30_INTERNAL_c6b7cc6f_4_k_cu_main4cuda3std6ranges3__45__cpo4nextE,@object
	.size		_ZN30_INTERNAL_c6b7cc6f_4_k_cu_main4cuda3std6ranges3__45__cpo4nextE,(_ZN30_INTERNAL_c6b7cc6f_4_k_cu_main4cuda3std6ranges3__45__cpo4swapE - _ZN30_INTERNAL_c6b7cc6f_4_k_cu_main4cuda3std6ranges3__45__cpo4nextE)
_ZN30_INTERNAL_c6b7cc6f_4_k_cu_main4cuda3std6ranges3__45__cpo4nextE:
	.zero		1
	.type		_ZN30_INTERNAL_c6b7cc6f_4_k_cu_main4cuda3std6ranges3__45__cpo4swapE,@object
	.size		_ZN30_INTERNAL_c6b7cc6f_4_k_cu_main4cuda3std6ranges3__45__cpo4swapE,(_ZN30_INTERNAL_c6b7cc6f_4_k_cu_main6thrust24THRUST_300001_SM_1000_NS8cuda_cub10par_nosyncE - _ZN30_INTERNAL_c6b7cc6f_4_k_cu_main4cuda3std6ranges3__45__cpo4swapE)
_ZN30_INTERNAL_c6b7cc6f_4_k_cu_main4cuda3std6ranges3__45__cpo4swapE:
	.zero		1
	.type		_ZN30_INTERNAL_c6b7cc6f_4_k_cu_main6thrust24THRUST_300001_SM_1000_NS8cuda_cub10par_nosyncE,@object
	.size		_ZN30_INTERNAL_c6b7cc6f_4_k_cu_main6thrust24THRUST_300001_SM_1000_NS8cuda_cub10par_nosyncE,(_ZN30_INTERNAL_c6b7cc6f_4_k_cu_main6thrust24THRUST_300001_SM_1000_NS12placeholders2_9E - _ZN30_INTERNAL_c6b7cc6f_4_k_cu_main6thrust24THRUST_300001_SM_1000_NS8cuda_cub10par_nosyncE)
_ZN30_INTERNAL_c6b7cc6f_4_k_cu_main6thrust24THRUST_300001_SM_1000_NS8cuda_cub10par_nosyncE:
	.zero		1
	.type		_ZN30_INTERNAL_c6b7cc6f_4_k_cu_main6thrust24THRUST_300001_SM_1000_NS12placeholders2_9E,@object
	.size		_ZN30_INTERNAL_c6b7cc6f_4_k_cu_main6thrust24THRUST_300001_SM_1000_NS12placeholders2_9E,(_ZN30_INTERNAL_c6b7cc6f_4_k_cu_main4cuda3std3__432_GLOBAL__N__c6b7cc6f_4_k_cu_main6ignoreE - _ZN30_INTERNAL_c6b7cc6f_4_k_cu_main6thrust24THRUST_300001_SM_1000_NS12placeholders2_9E)
_ZN30_INTERNAL_c6b7cc6f_4_k_cu_main6thrust24THRUST_300001_SM_1000_NS12placeholders2_9E:
	.zero		1
	.type		_ZN30_INTERNAL_c6b7cc6f_4_k_cu_main4cuda3std3__432_GLOBAL__N__c6b7cc6f_4_k_cu_main6ignoreE,@object
	.size		_ZN30_INTERNAL_c6b7cc6f_4_k_cu_main4cuda3std3__432_GLOBAL__N__c6b7cc6f_4_k_cu_main6ignoreE,(_ZN30_INTERNAL_c6b7cc6f_4_k_cu_main4cuda3std6ranges3__45__cpo4dataE - _ZN30_INTERNAL_c6b7cc6f_4_k_cu_main4cuda3std3__432_GLOBAL__N__c6b7cc6f_4_k_cu_main6ignoreE)
_ZN30_INTERNAL_c6b7cc6f_4_k_cu_main4cuda3std3__432_GLOBAL__N__c6b7cc6f_4_k_cu_main6ignoreE:
	.zero		1
	.type		_ZN30_INTERNAL_c6b7cc6f_4_k_cu_main4cuda3std6ranges3__45__cpo4dataE,@object
	.size		_ZN30_INTERNAL_c6b7cc6f_4_k_cu_main4cuda3std6ranges3__45__cpo4dataE,(_ZN30_INTERNAL_c6b7cc6f_4_k_cu_main6thrust24THRUST_300001_SM_1000_NS12placeholders2_1E - _ZN30_INTERNAL_c6b7cc6f_4_k_cu_main4cuda3std6ranges3__45__cpo4dataE)
_ZN30_INTERNAL_c6b7cc6f_4_k_cu_main4cuda3std6ranges3__45__cpo4dataE:
	.zero		1
	.type		_ZN30_INTERNAL_c6b7cc6f_4_k_cu_main6thrust24THRUST_300001_SM_1000_NS12placeholders2_1E,@object
	.size		_ZN30_INTERNAL_c6b7cc6f_4_k_cu_main6thrust24THRUST_300001_SM_1000_NS12placeholders2_1E,(_ZN30_INTERNAL_c6b7cc6f_4_k_cu_main4cuda3std3__45__cpo5beginE - _ZN30_INTERNAL_c6b7cc6f_4_k_cu_main6thrust24THRUST_300001_SM_1000_NS12placeholders2_1E)
_ZN30_INTERNAL_c6b7cc6f_4_k_cu_main6thrust24THRUST_300001_SM_1000_NS12placeholders2_1E:
	.zero		1
	.type		_ZN30_INTERNAL_c6b7cc6f_4_k_cu_main4cuda3std3__45__cpo5beginE,@object
	.size		_ZN30_INTERNAL_c6b7cc6f_4_k_cu_main4cuda3std3__45__cpo5beginE,(_ZN30_INTERNAL_c6b7cc6f_4_k_cu_main4cuda3std6ranges3__45__cpo5beginE - _ZN30_INTERNAL_c6b7cc6f_4_k_cu_main4cuda3std3__45__cpo5beginE)
_ZN30_INTERNAL_c6b7cc6f_4_k_cu_main4cuda3std3__45__cpo5beginE:
	.zero		1
	.type		_ZN30_INTERNAL_c6b7cc6f_4_k_cu_main4cuda3std6ranges3__45__cpo5beginE,@object
	.size		_ZN30_INTERNAL_c6b7cc6f_4_k_cu_main4cuda3std6ranges3__45__cpo5beginE,(_ZN30_INTERNAL_c6b7cc6f_4_k_cu_main6thrust24THRUST_300001_SM_1000_NS12placeholders2_5E - _ZN30_INTERNAL_c6b7cc6f_4_k_cu_main4cuda3std6ranges3__45__cpo5beginE)
_ZN30_INTERNAL_c6b7cc6f_4_k_cu_main4cuda3std6ranges3__45__cpo5beginE:
	.zero		1
	.type		_ZN30_INTERNAL_c6b7cc6f_4_k_cu_main6thrust24THRUST_300001_SM_1000_NS12placeholders2_5E,@object
	.size		_ZN30_INTERNAL_c6b7cc6f_4_k_cu_main6thrust24THRUST_300001_SM_1000_NS12placeholders2_5E,(_ZN30_INTERNAL_c6b7cc6f_4_k_cu_main4cuda3std3__45__cpo6rbeginE - _ZN30_INTERNAL_c6b7cc6f_4_k_cu_main6thrust24THRUST_300001_SM_1000_NS12placeholders2_5E)
_ZN30_INTERNAL_c6b7cc6f_4_k_cu_main6thrust24THRUST_300001_SM_1000_NS12placeholders2_5E:
	.zero		1
	.type		_ZN30_INTERNAL_c6b7cc6f_4_k_cu_main4cuda3std3__45__cpo6rbeginE,@object
	.size		_ZN30_INTERNAL_c6b7cc6f_4_k_cu_main4cuda3std3__45__cpo6rbeginE,(_ZN30_INTERNAL_c6b7cc6f_4_k_cu_main4cuda3std6ranges3__45__cpo7advanceE - _ZN30_INTERNAL_c6b7cc6f_4_k_cu_main4cuda3std3__45__cpo6rbeginE)
_ZN30_INTERNAL_c6b7cc6f_4_k_cu_main4cuda3std3__45__cpo6rbeginE:
	.zero		1
	.type		_ZN30_INTERNAL_c6b7cc6f_4_k_cu_main4cuda3std6ranges3__45__cpo7advanceE,@object
	.size		_ZN30_INTERNAL_c6b7cc6f_4_k_cu_main4cuda3std6ranges3__45__cpo7advanceE,(_ZN30_INTERNAL_c6b7cc6f_4_k_cu_main4cuda3std3__47nulloptE - _ZN30_INTERNAL_c6b7cc6f_4_k_cu_main4cuda3std6ranges3__45__cpo7advanceE)
_ZN30_INTERNAL_c6b7cc6f_4_k_cu_main4cuda3std6ranges3__45__cpo7advanceE:
	.zero		1
	.type		_ZN30_INTERNAL_c6b7cc6f_4_k_cu_main4cuda3std3__47nulloptE,@object
	.size		_ZN30_INTERNAL_c6b7cc6f_4_k_cu_main4cuda3std3__47nulloptE,(_ZN30_INTERNAL_c6b7cc6f_4_k_cu_main4cuda3std6ranges3__45__cpo8distanceE - _ZN30_INTERNAL_c6b7cc6f_4_k_cu_main4cuda3std3__47nulloptE)
_ZN30_INTERNAL_c6b7cc6f_4_k_cu_main4cuda3std3__47nulloptE:
	.zero		1
	.type		_ZN30_INTERNAL_c6b7cc6f_4_k_cu_main4cuda3std6ranges3__45__cpo8distanceE,@object
	.size		_ZN30_INTERNAL_c6b7cc6f_4_k_cu_main4cuda3std6ranges3__45__cpo8distanceE,(_ZN30_INTERNAL_c6b7cc6f_4_k_cu_main6thrust24THRUST_300001_SM_1000_NS12placeholders3_10E - _ZN30_INTERNAL_c6b7cc6f_4_k_cu_main4cuda3std6ranges3__45__cpo8distanceE)
_ZN30_INTERNAL_c6b7cc6f_4_k_cu_main4cuda3std6ranges3__45__cpo8distanceE:
	.zero		1
	.type		_ZN30_INTERNAL_c6b7cc6f_4_k_cu_main6thrust24THRUST_300001_SM_1000_NS12placeholders3_10E,@object
	.size		_ZN30_INTERNAL_c6b7cc6f_4_k_cu_main6thrust24THRUST_300001_SM_1000_NS12placeholders3_10E,(_ZN30_INTERNAL_c6b7cc6f_4_k_cu_main4cuda3std3__419piecewise_constructE - _ZN30_INTERNAL_c6b7cc6f_4_k_cu_main6thrust24THRUST_300001_SM_1000_NS12placeholders3_10E)
_ZN30_INTERNAL_c6b7cc6f_4_k_cu_main6thrust24THRUST_300001_SM_1000_NS12placeholders3_10E:
	.zero		1
	.type		_ZN30_INTERNAL_c6b7cc6f_4_k_cu_main4cuda3std3__419piecewise_constructE,@object
	.size		_ZN30_INTERNAL_c6b7cc6f_4_k_cu_main4cuda3std3__419piecewise_constructE,(_ZN30_INTERNAL_c6b7cc6f_4_k_cu_main4cuda3std6ranges3__45__cpo5cdataE - _ZN30_INTERNAL_c6b7cc6f_4_k_cu_main4cuda3std3__419piecewise_constructE)
_ZN30_INTERNAL_c6b7cc6f_4_k_cu_main4cuda3std3__419piecewise_constructE:
	.zero		1
	.type		_ZN30_INTERNAL_c6b7cc6f_4_k_cu_main4cuda3std6ranges3__45__cpo5cdataE,@object
	.size		_ZN30_INTERNAL_c6b7cc6f_4_k_cu_main4cuda3std6ranges3__45__cpo5cdataE,(_ZN30_INTERNAL_c6b7cc6f_4_k_cu_main6thrust24THRUST_300001_SM_1000_NS12placeholders2_2E - _ZN30_INTERNAL_c6b7cc6f_4_k_cu_main4cuda3std6ranges3__45__cpo5cdataE)
_ZN30_INTERNAL_c6b7cc6f_4_k_cu_main4cuda3std6ranges3__45__cpo5cdataE:
	.zero		1
	.type		_ZN30_INTERNAL_c6b7cc6f_4_k_cu_main6thrust24THRUST_300001_SM_1000_NS12placeholders2_2E,@object
	.size		_ZN30_INTERNAL_c6b7cc6f_4_k_cu_main6thrust24THRUST_300001_SM_1000_NS12placeholders2_2E,(_ZN30_INTERNAL_c6b7cc6f_4_k_cu_main4cuda3std3__45__cpo3endE - _ZN30_INTERNAL_c6b7cc6f_4_k_cu_main6thrust24THRUST_300001_SM_1000_NS12placeholders2_2E)
_ZN30_INTERNAL_c6b7cc6f_4_k_cu_main6thrust24THRUST_300001_SM_1000_NS12placeholders2_2E:
	.zero		1
	.type		_ZN30_INTERNAL_c6b7cc6f_4_k_cu_main4cuda3std3__45__cpo3endE,@object
	.size		_ZN30_INTERNAL_c6b7cc6f_4_k_cu_main4cuda3std3__45__cpo3endE,(_ZN30_INTERNAL_c6b7cc6f_4_k_cu_main4cuda3std6ranges3__45__cpo3endE - _ZN30_INTERNAL_c6b7cc6f_4_k_cu_main4cuda3std3__45__cpo3endE)
_ZN30_INTERNAL_c6b7cc6f_4_k_cu_main4cuda3std3__45__cpo3endE:
	.zero		1
	.type		_ZN30_INTERNAL_c6b7cc6f_4_k_cu_main4cuda3std6ranges3__45__cpo3endE,@object
	.size		_ZN30_INTERNAL_c6b7cc6f_4_k_cu_main4cuda3std6ranges3__45__cpo3endE,(_ZN30_INTERNAL_c6b7cc6f_4_k_cu_main6thrust24THRUST_300001_SM_1000_NS12placeholders2_6E - _ZN30_INTERNAL_c6b7cc6f_4_k_cu_main4cuda3std6ranges3__45__cpo3endE)
_ZN30_INTERNAL_c6b7cc6f_4_k_cu_main4cuda3std6ranges3__45__cpo3endE:
	.zero		1
	.type		_ZN30_INTERNAL_c6b7cc6f_4_k_cu_main6thrust24THRUST_300001_SM_1000_NS12placeholders2_6E,@object
	.size		_ZN30_INTERNAL_c6b7cc6f_4_k_cu_main6thrust24THRUST_300001_SM_1000_NS12placeholders2_6E,(_ZN30_INTERNAL_c6b7cc6f_4_k_cu_main4cuda3std3__45__cpo4rendE - _ZN30_INTERNAL_c6b7cc6f_4_k_cu_main6thrust24THRUST_300001_SM_1000_NS12placeholders2_6E)
_ZN30_INTERNAL_c6b7cc6f_4_k_cu_main6thrust24THRUST_300001_SM_1000_NS12placeholders2_6E:
	.zero		1
	.type		_ZN30_INTERNAL_c6b7cc6f_4_k_cu_main4cuda3std3__45__cpo4rendE,@object
	.size		_ZN30_INTERNAL_c6b7cc6f_4_k_cu_main4cuda3std3__45__cpo4rendE,(_ZN30_INTERNAL_c6b7cc6f_4_k_cu_main4cuda3std6ranges3__45__cpo9iter_swapE - _ZN30_INTERNAL_c6b7cc6f_4_k_cu_main4cuda3std3__45__cpo4rendE)
_ZN30_INTERNAL_c6b7cc6f_4_k_cu_main4cuda3std3__45__cpo4rendE:
	.zero		1
	.type		_ZN30_INTERNAL_c6b7cc6f_4_k_cu_main4cuda3std6ranges3__45__cpo9iter_swapE,@object
	.size		_ZN30_INTERNAL_c6b7cc6f_4_k_cu_main4cuda3std6ranges3__45__cpo9iter_swapE,(_ZN30_INTERNAL_c6b7cc6f_4_k_cu_main4cuda3std3__48unexpectE - _ZN30_INTERNAL_c6b7cc6f_4_k_cu_main4cuda3std6ranges3__45__cpo9iter_swapE)
_ZN30_INTERNAL_c6b7cc6f_4_k_cu_main4cuda3std6ranges3__45__cpo9iter_swapE:
	.zero		1
	.type		_ZN30_INTERNAL_c6b7cc6f_4_k_cu_main4cuda3std3__48unexpectE,@object
	.size		_ZN30_INTERNAL_c6b7cc6f_4_k_cu_main4cuda3std3__48unexpectE,(_ZN30_INTERNAL_c6b7cc6f_4_k_cu_main6thrust24THRUST_300001_SM_1000_NS8cuda_cub3parE - _ZN30_INTERNAL_c6b7cc6f_4_k_cu_main4cuda3std3__48unexpectE)
_ZN30_INTERNAL_c6b7cc6f_4_k_cu_main4cuda3std3__48unexpectE:
	.zero		1
	.type		_ZN30_INTERNAL_c6b7cc6f_4_k_cu_main6thrust24THRUST_300001_SM_1000_NS8cuda_cub3parE,@object
	.size		_ZN30_INTERNAL_c6b7cc6f_4_k_cu_main6thrust24THRUST_300001_SM_1000_NS8cuda_cub3parE,(_ZN30_INTERNAL_c6b7cc6f_4_k_cu_main6thrust24THRUST_300001_SM_1000_NS12placeholders2_4E - _ZN30_INTERNAL_c6b7cc6f_4_k_cu_main6thrust24THRUST_300001_SM_1000_NS8cuda_cub3parE)
_ZN30_INTERNAL_c6b7cc6f_4_k_cu_main6thrust24THRUST_300001_SM_1000_NS8cuda_cub3parE:
	.zero		1
	.type		_ZN30_INTERNAL_c6b7cc6f_4_k_cu_main6thrust24THRUST_300001_SM_1000_NS12placeholders2_4E,@object
	.size		_ZN30_INTERNAL_c6b7cc6f_4_k_cu_main6thrust24THRUST_300001_SM_1000_NS12placeholders2_4E,(_ZN30_INTERNAL_c6b7cc6f_4_k_cu_main4cuda3std3__45__cpo4cendE - _ZN30_INTERNAL_c6b7cc6f_4_k_cu_main6thrust24THRUST_300001_SM_1000_NS12placeholders2_4E)
_ZN30_INTERNAL_c6b7cc6f_4_k_cu_main6thrust24THRUST_300001_SM_1000_NS12placeholders2_4E:
	.zero		1
	.type		_ZN30_INTERNAL_c6b7cc6f_4_k_cu_main4cuda3std3__45__cpo4cendE,@object
	.size		_ZN30_INTERNAL_c6b7cc6f_4_k_cu_main4cuda3std3__45__cpo4cendE,(_ZN30_INTERNAL_c6b7cc6f_4_k_cu_main4cuda3std6ranges3__45__cpo4cendE - _ZN30_INTERNAL_c6b7cc6f_4_k_cu_main4cuda3std3__45__cpo4cendE)
_ZN30_INTERNAL_c6b7cc6f_4_k_cu_main4cuda3std3__45__cpo4cendE:
	.zero		1
	.type		_ZN30_INTERNAL_c6b7cc6f_4_k_cu_main4cuda3std6ranges3__45__cpo4cendE,@object
	.size		_ZN30_INTERNAL_c6b7cc6f_4_k_cu_main4cuda3std6ranges3__45__cpo4cendE,(_ZN30_INTERNAL_c6b7cc6f_4_k_cu_main4cuda3std3__420unreachable_sentinelE - _ZN30_INTERNAL_c6b7cc6f_4_k_cu_main4cuda3std6ranges3__45__cpo4cendE)
_ZN30_INTERNAL_c6b7cc6f_4_k_cu_main4cuda3std6ranges3__45__cpo4cendE:
	.zero		1
	.type		_ZN30_INTERNAL_c6b7cc6f_4_k_cu_main4cuda3std3__420unreachable_sentinelE,@object
	.size		_ZN30_INTERNAL_c6b7cc6f_4_k_cu_main4cuda3std3__420unreachable_sentinelE,(_ZN30_INTERNAL_c6b7cc6f_4_k_cu_main4cuda3std6ranges3__45__cpo5ssizeE - _ZN30_INTERNAL_c6b7cc6f_4_k_cu_main4cuda3std3__420unreachable_sentinelE)
_ZN30_INTERNAL_c6b7cc6f_4_k_cu_main4cuda3std3__420unreachable_sentinelE:
	.zero		1
	.type		_ZN30_INTERNAL_c6b7cc6f_4_k_cu_main4cuda3std6ranges3__45__cpo5ssizeE,@object
	.size		_ZN30_INTERNAL_c6b7cc6f_4_k_cu_main4cuda3std6ranges3__45__cpo5ssizeE,(_ZN30_INTERNAL_c6b7cc6f_4_k_cu_main6thrust24THRUST_300001_SM_1000_NS12placeholders2_8E - _ZN30_INTERNAL_c6b7cc6f_4_k_cu_main4cuda3std6ranges3__45__cpo5ssizeE)
_ZN30_INTERNAL_c6b7cc6f_4_k_cu_main4cuda3std6ranges3__45__cpo5ssizeE:
	.zero		1
	.type		_ZN30_INTERNAL_c6b7cc6f_4_k_cu_main6thrust24THRUST_300001_SM_1000_NS12placeholders2_8E,@object
	.size		_ZN30_INTERNAL_c6b7cc6f_4_k_cu_main6thrust24THRUST_300001_SM_1000_NS12placeholders2_8E,(_ZN30_INTERNAL_c6b7cc6f_4_k_cu_main4cuda3std3__45__cpo5crendE - _ZN30_INTERNAL_c6b7cc6f_4_k_cu_main6thrust24THRUST_300001_SM_1000_NS12placeholders2_8E)
_ZN30_INTERNAL_c6b7cc6f_4_k_cu_main6thrust24THRUST_300001_SM_1000_NS12placeholders2_8E:
	.zero		1
	.type		_ZN30_INTERNAL_c6b7cc6f_4_k_cu_main4cuda3std3__45__cpo5crendE,@object
	.size		_ZN30_INTERNAL_c6b7cc6f_4_k_cu_main4cuda3std3__45__cpo5crendE,(_ZN30_INTERNAL_c6b7cc6f_4_k_cu_main4cuda3std6ranges3__45__cpo4prevE - _ZN30_INTERNAL_c6b7cc6f_4_k_cu_main4cuda3std3__45__cpo5crendE)
_ZN30_INTERNAL_c6b7cc6f_4_k_cu_main4cuda3std3__45__cpo5crendE:
	.zero		1
	.type		_ZN30_INTERNAL_c6b7cc6f_4_k_cu_main4cuda3std6ranges3__45__cpo4prevE,@object
	.size		_ZN30_INTERNAL_c6b7cc6f_4_k_cu_main4cuda3std6ranges3__45__cpo4prevE,(_ZN30_INTERNAL_c6b7cc6f_4_k_cu_main4cuda3std6ranges3__45__cpo9iter_moveE - _ZN30_INTERNAL_c6b7cc6f_4_k_cu_main4cuda3std6ranges3__45__cpo4prevE)
_ZN30_INTERNAL_c6b7cc6f_4_k_cu_main4cuda3std6ranges3__45__cpo4prevE:
	.zero		1
	.type		_ZN30_INTERNAL_c6b7cc6f_4_k_cu_main4cuda3std6ranges3__45__cpo9iter_moveE,@object
	.size		_ZN30_INTERNAL_c6b7cc6f_4_k_cu_main4cuda3std6ranges3__45__cpo9iter_moveE,(_ZN30_INTERNAL_c6b7cc6f_4_k_cu_main6thrust24THRUST_300001_SM_1000_NS6system6detail10sequential3seqE - _ZN30_INTERNAL_c6b7cc6f_4_k_cu_main4cuda3std6ranges3__45__cpo9iter_moveE)
_ZN30_INTERNAL_c6b7cc6f_4_k_cu_main4cuda3std6ranges3__45__cpo9iter_moveE:
	.zero		1
	.type		_ZN30_INTERNAL_c6b7cc6f_4_k_cu_main6thrust24THRUST_300001_SM_1000_NS6system6detail10sequential3seqE,@object
	.size		_ZN30_INTERNAL_c6b7cc6f_4_k_cu_main6thrust24THRUST_300001_SM_1000_NS6system6detail10sequential3seqE,(.L_31 - _ZN30_INTERNAL_c6b7cc6f_4_k_cu_main6thrust24THRUST_300001_SM_1000_NS6system6detail10sequential3seqE)
_ZN30_INTERNAL_c6b7cc6f_4_k_cu_main6thrust24THRUST_300001_SM_1000_NS6system6detail10sequential3seqE:
	.zero		1
.L_31:


//--------------------- .nv.constant0._ZN3cub18CUB_300001_SM_10006detail9transform16transform_kernelINS2_10policy_hubILb1EN4cuda3std3__45tupleIJN6thrust24THRUST_300001_SM_1000_NS6detail15normal_iteratorINSA_10device_ptrIiEEEESF_EEEE10policy1000El5saxpySF_JPiSK_EEEvT0_iT1_T2_DpNS2_10kernel_argIT3_EE --------------------------
	.section	.nv.constant0._ZN3cub18CUB_300001_SM_10006detail9transform16transform_kernelINS2_10policy_hubILb1EN4cuda3std3__45tupleIJN6thrust24THRUST_300001_SM_1000_NS6detail15normal_iteratorINSA_10device_ptrIiEEEESF_EEEE10policy1000El5saxpySF_JPiSK_EEEvT0_iT1_T2_DpNS2_10kernel_argIT3_EE,"a",@progbits
	.sectionflags	@""
	.align	4
.nv.constant0._ZN3cub18CUB_300001_SM_10006detail9transform16transform_kernelINS2_10policy_hubILb1EN4cuda3std3__45tupleIJN6thrust24THRUST_300001_SM_1000_NS6detail15normal_iteratorINSA_10device_ptrIiEEEESF_EEEE10policy1000El5saxpySF_JPiSK_EEEvT0_iT1_T2_DpNS2_10kernel_argIT3_EE:
	.zero		952


//--------------------- .nv.constant0._ZN3cub18CUB_300001_SM_10006detail9transform16transform_kernelINS2_10policy_hubILb1EN4cuda3std3__45tupleIJN6thrust24THRUST_300001_SM_1000_NS6detail15normal_iteratorINSA_10device_ptrIiEEEESF_EEEE10policy1000Ei5saxpySF_JPiSK_EEEvT0_iT1_T2_DpNS2_10kernel_argIT3_EE --------------------------
	.section	.nv.constant0._ZN3cub18CUB_300001_SM_10006detail9transform16transform_kernelINS2_10policy_hubILb1EN4cuda3std3__45tupleIJN6thrust24THRUST_300001_SM_1000_NS6detail15normal_iteratorINSA_10device_ptrIiEEEESF_EEEE10policy1000Ei5saxpySF_JPiSK_EEEvT0_iT1_T2_DpNS2_10kernel_argIT3_EE,"a",@progbits
	.sectionflags	@""
	.align	4
.nv.constant0._ZN3cub18CUB_300001_SM_10006detail9transform16transform_kernelINS2_10policy_hubILb1EN4cuda3std3__45tupleIJN6thrust24THRUST_300001_SM_1000_NS6detail15normal_iteratorINSA_10device_ptrIiEEEESF_EEEE10policy1000Ei5saxpySF_JPiSK_EEEvT0_iT1_T2_DpNS2_10kernel_argIT3_EE:
	.zero		952


//--------------------- .nv.constant0._ZN3cub18CUB_300001_SM_10006detail11EmptyKernelIvEEvv --------------------------
	.section	.nv.constant0._ZN3cub18CUB_300001_SM_10006detail11EmptyKernelIvEEvv,"a",@progbits
	.sectionflags	@""
	.align	4
.nv.constant0._ZN3cub18CUB_300001_SM_10006detail11EmptyKernelIvEEvv:
	.zero		896


//--------------------- SYMBOLS --------------------------

	.type		.nv.reservedSmem.offset0,@object
	.size		.nv.reservedSmem.offset0,0x4
